//
// Generated by NVIDIA NVVM Compiler
//
// Compiler Build ID: CL-36424714
// Cuda compilation tools, release 13.0, V13.0.88
// Based on NVVM 20.0.0
//

.version 9.0
.target sm_100
.address_size 64

	// .globl	_Z8kernel_0PiiS_
// _ZZ8kernel_0PiiS_E4smem has been demoted
// _ZZ8kernel_1PiiS_E4smem has been demoted
// _ZZ8kernel_2PiiS_iE4smem has been demoted
.shared .align 4 .b8 _ZZ12block_reduceILi256EEiiE4smem[32];

.visible .entry _Z8kernel_0PiiS_(
	.param .u64 .ptr .align 1 _Z8kernel_0PiiS__param_0,
	.param .u32 _Z8kernel_0PiiS__param_1,
	.param .u64 .ptr .align 1 _Z8kernel_0PiiS__param_2
)
{
	.reg .pred 	%p<11>;
	.reg .b32 	%r<39>;
	.reg .b64 	%rd<7>;
	// demoted variable
	.shared .align 4 .b8 _ZZ8kernel_0PiiS_E4smem[1024];
	ld.param.u64 	%rd1, [_Z8kernel_0PiiS__param_0];
	ld.param.u32 	%r7, [_Z8kernel_0PiiS__param_1];
	ld.param.u64 	%rd2, [_Z8kernel_0PiiS__param_2];
	mov.u32 	%r8, %ctaid.x;
	mov.u32 	%r9, %ntid.x;
	mov.u32 	%r1, %tid.x;
	mad.lo.s32 	%r2, %r8, %r9, %r1;
	setp.ge.s32 	%p1, %r2, %r7;
	mov.b32 	%r38, 0;
	@%p1 bra 	$L__BB0_2;
	cvta.to.global.u64 	%rd3, %rd1;
	mul.wide.s32 	%rd4, %r2, 4;
	add.s64 	%rd5, %rd3, %rd4;
	ld.global.u32 	%r38, [%rd5];
$L__BB0_2:
	shl.b32 	%r10, %r1, 2;
	mov.u32 	%r11, _ZZ8kernel_0PiiS_E4smem;
	add.s32 	%r5, %r11, %r10;
	st.shared.u32 	[%r5], %r38;
	bar.sync 	0;
	setp.gt.u32 	%p2, %r1, 127;
	@%p2 bra 	$L__BB0_4;
	ld.shared.u32 	%r12, [%r5+512];
	ld.shared.u32 	%r13, [%r5];
	add.s32 	%r14, %r13, %r12;
	st.shared.u32 	[%r5], %r14;
$L__BB0_4:
	bar.sync 	0;
	setp.gt.u32 	%p3, %r1, 63;
	@%p3 bra 	$L__BB0_6;
	ld.shared.u32 	%r15, [%r5+256];
	ld.shared.u32 	%r16, [%r5];
	add.s32 	%r17, %r16, %r15;
	st.shared.u32 	[%r5], %r17;
$L__BB0_6:
	bar.sync 	0;
	setp.gt.u32 	%p4, %r1, 31;
	@%p4 bra 	$L__BB0_8;
	ld.shared.u32 	%r18, [%r5+128];
	ld.shared.u32 	%r19, [%r5];
	add.s32 	%r20, %r19, %r18;
	st.shared.u32 	[%r5], %r20;
$L__BB0_8:
	bar.sync 	0;
	setp.gt.u32 	%p5, %r1, 15;
	@%p5 bra 	$L__BB0_10;
	ld.shared.u32 	%r21, [%r5+64];
	ld.shared.u32 	%r22, [%r5];
	add.s32 	%r23, %r22, %r21;
	st.shared.u32 	[%r5], %r23;
$L__BB0_10:
	bar.sync 	0;
	setp.gt.u32 	%p6, %r1, 7;
	@%p6 bra 	$L__BB0_12;
	ld.shared.u32 	%r24, [%r5+32];
	ld.shared.u32 	%r25, [%r5];
	add.s32 	%r26, %r25, %r24;
	st.shared.u32 	[%r5], %r26;
$L__BB0_12:
	bar.sync 	0;
	setp.gt.u32 	%p7, %r1, 3;
	@%p7 bra 	$L__BB0_14;
	ld.shared.u32 	%r27, [%r5+16];
	ld.shared.u32 	%r28, [%r5];
	add.s32 	%r29, %r28, %r27;
	st.shared.u32 	[%r5], %r29;
$L__BB0_14:
	bar.sync 	0;
	setp.gt.u32 	%p8, %r1, 1;
	@%p8 bra 	$L__BB0_16;
	ld.shared.u32 	%r30, [%r5+8];
	ld.shared.u32 	%r31, [%r5];
	add.s32 	%r32, %r31, %r30;
	st.shared.u32 	[%r5], %r32;
$L__BB0_16:
	bar.sync 	0;
	setp.ne.s32 	%p9, %r1, 0;
	@%p9 bra 	$L__BB0_18;
	ld.shared.u32 	%r33, [_ZZ8kernel_0PiiS_E4smem+4];
	ld.shared.u32 	%r34, [%r5];
	add.s32 	%r35, %r34, %r33;
	st.shared.u32 	[%r5], %r35;
$L__BB0_18:
	setp.ne.s32 	%p10, %r1, 0;
	bar.sync 	0;
	@%p10 bra 	$L__BB0_20;
	ld.shared.u32 	%r36, [_ZZ8kernel_0PiiS_E4smem];
	cvta.to.global.u64 	%rd6, %rd2;
	atom.global.add.u32 	%r37, [%rd6], %r36;
$L__BB0_20:
	ret;

}
	// .globl	_Z8kernel_1PiiS_
.visible .entry _Z8kernel_1PiiS_(
	.param .u64 .ptr .align 1 _Z8kernel_1PiiS__param_0,
	.param .u32 _Z8kernel_1PiiS__param_1,
	.param .u64 .ptr .align 1 _Z8kernel_1PiiS__param_2
)
{
	.reg .pred 	%p<13>;
	.reg .b32 	%r<49>;
	.reg .b64 	%rd<7>;
	// demoted variable
	.shared .align 4 .b8 _ZZ8kernel_1PiiS_E4smem[2048];
	ld.param.u64 	%rd3, [_Z8kernel_1PiiS__param_0];
	ld.param.u32 	%r8, [_Z8kernel_1PiiS__param_1];
	ld.param.u64 	%rd2, [_Z8kernel_1PiiS__param_2];
	cvta.to.global.u64 	%rd4, %rd3;
	mov.u32 	%r10, %ctaid.x;
	mov.u32 	%r11, %ntid.x;
	mul.lo.s32 	%r12, %r11, %r10;
	shl.b32 	%r13, %r12, 1;
	mov.u32 	%r1, %tid.x;
	add.s32 	%r2, %r13, %r1;
	setp.ge.s32 	%p1, %r2, %r8;
	mul.wide.s32 	%rd5, %r2, 4;
	add.s64 	%rd1, %rd4, %rd5;
	mov.b32 	%r47, 0;
	@%p1 bra 	$L__BB1_2;
	ld.global.u32 	%r47, [%rd1];
$L__BB1_2:
	shl.b32 	%r15, %r1, 2;
	mov.u32 	%r16, _ZZ8kernel_1PiiS_E4smem;
	add.s32 	%r5, %r16, %r15;
	st.shared.u32 	[%r5], %r47;
	add.s32 	%r17, %r2, 256;
	setp.ge.s32 	%p2, %r17, %r8;
	mov.b32 	%r48, 0;
	@%p2 bra 	$L__BB1_4;
	ld.global.u32 	%r48, [%rd1+1024];
$L__BB1_4:
	st.shared.u32 	[%r5+1024], %r48;
	bar.sync 	0;
	setp.gt.u32 	%p3, %r1, 255;
	@%p3 bra 	$L__BB1_6;
	ld.shared.u32 	%r18, [%r5+1024];
	ld.shared.u32 	%r19, [%r5];
	add.s32 	%r20, %r19, %r18;
	st.shared.u32 	[%r5], %r20;
$L__BB1_6:
	bar.sync 	0;
	setp.gt.u32 	%p4, %r1, 127;
	@%p4 bra 	$L__BB1_8;
	ld.shared.u32 	%r21, [%r5+512];
	ld.shared.u32 	%r22, [%r5];
	add.s32 	%r23, %r22, %r21;
	st.shared.u32 	[%r5], %r23;
$L__BB1_8:
	bar.sync 	0;
	setp.gt.u32 	%p5, %r1, 63;
	@%p5 bra 	$L__BB1_10;
	ld.shared.u32 	%r24, [%r5+256];
	ld.shared.u32 	%r25, [%r5];
	add.s32 	%r26, %r25, %r24;
	st.shared.u32 	[%r5], %r26;
$L__BB1_10:
	bar.sync 	0;
	setp.gt.u32 	%p6, %r1, 31;
	@%p6 bra 	$L__BB1_12;
	ld.shared.u32 	%r27, [%r5+128];
	ld.shared.u32 	%r28, [%r5];
	add.s32 	%r29, %r28, %r27;
	st.shared.u32 	[%r5], %r29;
$L__BB1_12:
	bar.sync 	0;
	setp.gt.u32 	%p7, %r1, 15;
	@%p7 bra 	$L__BB1_14;
	ld.shared.u32 	%r30, [%r5+64];
	ld.shared.u32 	%r31, [%r5];
	add.s32 	%r32, %r31, %r30;
	st.shared.u32 	[%r5], %r32;
$L__BB1_14:
	bar.sync 	0;
	setp.gt.u32 	%p8, %r1, 7;
	@%p8 bra 	$L__BB1_16;
	ld.shared.u32 	%r33, [%r5+32];
	ld.shared.u32 	%r34, [%r5];
	add.s32 	%r35, %r34, %r33;
	st.shared.u32 	[%r5], %r35;
$L__BB1_16:
	bar.sync 	0;
	setp.gt.u32 	%p9, %r1, 3;
	@%p9 bra 	$L__BB1_18;
	ld.shared.u32 	%r36, [%r5+16];
	ld.shared.u32 	%r37, [%r5];
	add.s32 	%r38, %r37, %r36;
	st.shared.u32 	[%r5], %r38;
$L__BB1_18:
	bar.sync 	0;
	setp.gt.u32 	%p10, %r1, 1;
	@%p10 bra 	$L__BB1_20;
	ld.shared.u32 	%r39, [%r5+8];
	ld.shared.u32 	%r40, [%r5];
	add.s32 	%r41, %r40, %r39;
	st.shared.u32 	[%r5], %r41;
$L__BB1_20:
	bar.sync 	0;
	setp.ne.s32 	%p11, %r1, 0;
	@%p11 bra 	$L__BB1_22;
	ld.shared.u32 	%r42, [_ZZ8kernel_1PiiS_E4smem+4];
	ld.shared.u32 	%r43, [%r5];
	add.s32 	%r44, %r43, %r42;
	st.shared.u32 	[%r5], %r44;
$L__BB1_22:
	setp.ne.s32 	%p12, %r1, 0;
	bar.sync 	0;
	@%p12 bra 	$L__BB1_24;
	ld.shared.u32 	%r45, [_ZZ8kernel_1PiiS_E4smem];
	cvta.to.global.u64 	%rd6, %rd2;
	atom.global.add.u32 	%r46, [%rd6], %r45;
$L__BB1_24:
	ret;

}
	// .globl	_Z8kernel_2PiiS_i
.visible .entry _Z8kernel_2PiiS_i(
	.param .u64 .ptr .align 1 _Z8kernel_2PiiS_i_param_0,
	.param .u32 _Z8kernel_2PiiS_i_param_1,
	.param .u64 .ptr .align 1 _Z8kernel_2PiiS_i_param_2,
	.param .u32 _Z8kernel_2PiiS_i_param_3
)
{
	.reg .pred 	%p<35>;
	.reg .b16 	%rs<24>;
	.reg .b32 	%r<236>;
	.reg .b64 	%rd<227>;
	// demoted variable
	.shared .align 4 .b8 _ZZ8kernel_2PiiS_iE4smem[2048];
	ld.param.u64 	%rd40, [_Z8kernel_2PiiS_i_param_0];
	ld.param.u32 	%r39, [_Z8kernel_2PiiS_i_param_1];
	ld.param.u64 	%rd39, [_Z8kernel_2PiiS_i_param_2];
	ld.param.u32 	%r40, [_Z8kernel_2PiiS_i_param_3];
	cvta.to.global.u64 	%rd1, %rd40;
	mov.u32 	%r1, %tid.x;
	setp.lt.s32 	%p1, %r40, 1;
	mov.b32 	%r225, 0;
	mov.u32 	%r233, %r225;
	@%p1 bra 	$L__BB2_33;
	mov.u32 	%r43, %ntid.x;
	mov.u32 	%r44, %ctaid.x;
	mul.lo.s32 	%r45, %r43, %r44;
	shl.b32 	%r46, %r45, 3;
	shl.b32 	%r47, %r1, 2;
	add.s32 	%r48, %r46, %r47;
	mul.lo.s32 	%r49, %r48, %r40;
	cvt.s64.s32 	%rd2, %r49;
	cvt.s64.s32 	%rd3, %r39;
	shl.b32 	%r50, %r40, 10;
	add.s32 	%r51, %r50, %r49;
	cvt.s64.s32 	%rd4, %r51;
	cvt.u16.u32 	%rs1, %r39;
	cvt.u16.u32 	%rs10, %r1;
	shl.b16 	%rs11, %rs10, 2;
	cvt.u16.u32 	%rs12, %r46;
	add.s16 	%rs13, %rs11, %rs12;
	cvt.u16.u32 	%rs14, %r40;
	mul.lo.s16 	%rs2, %rs13, %rs14;
	mul.lo.s16 	%rs15, %rs10, %rs14;
	shl.b16 	%rs16, %rs15, 2;
	add.s16 	%rs3, %rs16, %rs1;
	mov.b32 	%r215, 0;
	mov.b64 	%rd217, 0;
	mov.b16 	%rs22, 0;
	mov.u16 	%rs23, %rs22;
	mov.u32 	%r233, %r215;
	mov.u32 	%r225, %r215;
$L__BB2_2:
	shl.b16 	%rs17, %rs22, 2;
	add.s16 	%rs18, %rs3, %rs17;
	cvt.u64.u16 	%rd42, %rs18;
	and.b64  	%rd6, %rd42, 7;
	add.s64 	%rd7, %rd6, -1;
	shl.b16 	%rs19, %rs23, 2;
	add.s16 	%rs20, %rs2, %rs19;
	sub.s16 	%rs21, %rs1, %rs20;
	cvt.u64.u16 	%rd43, %rs21;
	and.b64  	%rd8, %rd43, 15;
	add.s64 	%rd9, %rd8, -1;
	shl.b64 	%rd44, %rd217, 2;
	neg.s64 	%rd10, %rd44;
	sub.s64 	%rd45, %rd3, %rd4;
	sub.s64 	%rd11, %rd45, %rd44;
	sub.s64 	%rd46, %rd3, %rd2;
	sub.s64 	%rd12, %rd46, %rd44;
	mul.wide.u32 	%rd13, %r215, 4;
	add.s64 	%rd14, %rd13, %rd2;
	add.s64 	%rd47, %rd14, 4;
	setp.le.u64 	%p2, %rd47, %rd3;
	@%p2 bra 	$L__BB2_54;
	setp.ge.s64 	%p3, %rd14, %rd3;
	@%p3 bra 	$L__BB2_17;
	add.s64 	%rd51, %rd10, %rd3;
	sub.s64 	%rd52, %rd2, %rd51;
	setp.gt.u64 	%p4, %rd52, -16;
	mov.b64 	%rd221, 0;
	@%p4 bra 	$L__BB2_7;
	shl.b64 	%rd53, %rd217, 2;
	sub.s64 	%rd54, %rd3, %rd2;
	sub.s64 	%rd55, %rd54, %rd53;
	and.b64  	%rd219, %rd55, -16;
	mul.wide.u32 	%rd56, %r215, 16;
	shl.b64 	%rd57, %rd2, 2;
	add.s64 	%rd58, %rd57, %rd1;
	add.s64 	%rd59, %rd58, %rd56;
	add.s64 	%rd218, %rd59, 32;
$L__BB2_6:
	.pragma "nounroll";
	and.b64  	%rd221, %rd12, -16;
	ld.global.u32 	%r60, [%rd218+-32];
	add.s32 	%r61, %r60, %r225;
	ld.global.u32 	%r62, [%rd218+-28];
	add.s32 	%r63, %r62, %r61;
	ld.global.u32 	%r64, [%rd218+-24];
	add.s32 	%r65, %r64, %r63;
	ld.global.u32 	%r66, [%rd218+-20];
	add.s32 	%r67, %r66, %r65;
	ld.global.u32 	%r68, [%rd218+-16];
	add.s32 	%r69, %r68, %r67;
	ld.global.u32 	%r70, [%rd218+-12];
	add.s32 	%r71, %r70, %r69;
	ld.global.u32 	%r72, [%rd218+-8];
	add.s32 	%r73, %r72, %r71;
	ld.global.u32 	%r74, [%rd218+-4];
	add.s32 	%r75, %r74, %r73;
	ld.global.u32 	%r76, [%rd218];
	add.s32 	%r77, %r76, %r75;
	ld.global.u32 	%r78, [%rd218+4];
	add.s32 	%r79, %r78, %r77;
	ld.global.u32 	%r80, [%rd218+8];
	add.s32 	%r81, %r80, %r79;
	ld.global.u32 	%r82, [%rd218+12];
	add.s32 	%r83, %r82, %r81;
	ld.global.u32 	%r84, [%rd218+16];
	add.s32 	%r85, %r84, %r83;
	ld.global.u32 	%r86, [%rd218+20];
	add.s32 	%r87, %r86, %r85;
	ld.global.u32 	%r88, [%rd218+24];
	add.s32 	%r89, %r88, %r87;
	ld.global.u32 	%r90, [%rd218+28];
	add.s32 	%r225, %r90, %r89;
	add.s64 	%rd219, %rd219, -16;
	add.s64 	%rd218, %rd218, 64;
	setp.ne.s64 	%p5, %rd219, 0;
	@%p5 bra 	$L__BB2_6;
$L__BB2_7:
	and.b64  	%rd60, %rd12, 15;
	setp.eq.s64 	%p6, %rd60, 0;
	@%p6 bra 	$L__BB2_17;
	setp.lt.u64 	%p7, %rd9, 7;
	@%p7 bra 	$L__BB2_10;
	add.s64 	%rd61, %rd221, %rd14;
	shl.b64 	%rd62, %rd61, 2;
	add.s64 	%rd63, %rd1, %rd62;
	ld.global.u32 	%r92, [%rd63];
	add.s32 	%r93, %r92, %r225;
	add.s64 	%rd64, %rd221, 1;
	and.b64  	%rd65, %rd64, 4294967295;
	add.s64 	%rd66, %rd65, %rd14;
	shl.b64 	%rd67, %rd66, 2;
	add.s64 	%rd68, %rd1, %rd67;
	ld.global.u32 	%r94, [%rd68];
	add.s32 	%r95, %r94, %r93;
	add.s64 	%rd69, %rd221, 2;
	and.b64  	%rd70, %rd69, 4294967295;
	add.s64 	%rd71, %rd70, %rd14;
	shl.b64 	%rd72, %rd71, 2;
	add.s64 	%rd73, %rd1, %rd72;
	ld.global.u32 	%r96, [%rd73];
	add.s32 	%r97, %r96, %r95;
	add.s64 	%rd74, %rd221, 3;
	and.b64  	%rd75, %rd74, 4294967295;
	add.s64 	%rd76, %rd75, %rd14;
	shl.b64 	%rd77, %rd76, 2;
	add.s64 	%rd78, %rd1, %rd77;
	ld.global.u32 	%r98, [%rd78];
	add.s32 	%r99, %r98, %r97;
	add.s64 	%rd79, %rd221, 4;
	and.b64  	%rd80, %rd79, 4294967295;
	add.s64 	%rd81, %rd80, %rd14;
	shl.b64 	%rd82, %rd81, 2;
	add.s64 	%rd83, %rd1, %rd82;
	ld.global.u32 	%r100, [%rd83];
	add.s32 	%r101, %r100, %r99;
	add.s64 	%rd84, %rd221, 5;
	and.b64  	%rd85, %rd84, 4294967295;
	add.s64 	%rd86, %rd85, %rd14;
	shl.b64 	%rd87, %rd86, 2;
	add.s64 	%rd88, %rd1, %rd87;
	ld.global.u32 	%r102, [%rd88];
	add.s32 	%r103, %r102, %r101;
	add.s64 	%rd89, %rd221, 6;
	and.b64  	%rd90, %rd89, 4294967295;
	add.s64 	%rd91, %rd90, %rd14;
	shl.b64 	%rd92, %rd91, 2;
	add.s64 	%rd93, %rd1, %rd92;
	ld.global.u32 	%r104, [%rd93];
	add.s32 	%r105, %r104, %r103;
	add.s64 	%rd94, %rd221, 7;
	and.b64  	%rd95, %rd94, 4294967295;
	add.s64 	%rd96, %rd95, %rd14;
	shl.b64 	%rd97, %rd96, 2;
	add.s64 	%rd98, %rd1, %rd97;
	ld.global.u32 	%r106, [%rd98];
	add.s32 	%r225, %r106, %r105;
	add.s64 	%rd99, %rd221, 8;
	and.b64  	%rd221, %rd99, 4294967295;
$L__BB2_10:
	and.b64  	%rd100, %rd8, 7;
	setp.eq.s64 	%p8, %rd100, 0;
	@%p8 bra 	$L__BB2_17;
	and.b64  	%rd25, %rd6, 3;
	setp.lt.u64 	%p9, %rd7, 3;
	@%p9 bra 	$L__BB2_13;
	add.s64 	%rd101, %rd221, %rd14;
	shl.b64 	%rd102, %rd101, 2;
	add.s64 	%rd103, %rd1, %rd102;
	ld.global.u32 	%r108, [%rd103];
	add.s32 	%r109, %r108, %r225;
	add.s64 	%rd104, %rd221, 1;
	and.b64  	%rd105, %rd104, 4294967295;
	add.s64 	%rd106, %rd105, %rd14;
	shl.b64 	%rd107, %rd106, 2;
	add.s64 	%rd108, %rd1, %rd107;
	ld.global.u32 	%r110, [%rd108];
	add.s32 	%r111, %r110, %r109;
	add.s64 	%rd109, %rd221, 2;
	and.b64  	%rd110, %rd109, 4294967295;
	add.s64 	%rd111, %rd110, %rd14;
	shl.b64 	%rd112, %rd111, 2;
	add.s64 	%rd113, %rd1, %rd112;
	ld.global.u32 	%r112, [%rd113];
	add.s32 	%r113, %r112, %r111;
	add.s64 	%rd114, %rd221, 3;
	and.b64  	%rd115, %rd114, 4294967295;
	add.s64 	%rd116, %rd115, %rd14;
	shl.b64 	%rd117, %rd116, 2;
	add.s64 	%rd118, %rd1, %rd117;
	ld.global.u32 	%r114, [%rd118];
	add.s32 	%r225, %r114, %r113;
	add.s64 	%rd119, %rd221, 4;
	and.b64  	%rd221, %rd119, 4294967295;
$L__BB2_13:
	setp.eq.s64 	%p10, %rd25, 0;
	@%p10 bra 	$L__BB2_17;
	add.s64 	%rd120, %rd221, %rd14;
	shl.b64 	%rd121, %rd120, 2;
	add.s64 	%rd122, %rd1, %rd121;
	ld.global.u32 	%r115, [%rd122];
	add.s32 	%r225, %r115, %r225;
	setp.eq.s64 	%p11, %rd25, 1;
	@%p11 bra 	$L__BB2_17;
	add.s64 	%rd123, %rd221, 1;
	and.b64  	%rd124, %rd123, 4294967295;
	add.s64 	%rd125, %rd124, %rd14;
	shl.b64 	%rd126, %rd125, 2;
	add.s64 	%rd127, %rd1, %rd126;
	ld.global.u32 	%r116, [%rd127];
	add.s32 	%r225, %r116, %r225;
	setp.eq.s64 	%p12, %rd25, 2;
	@%p12 bra 	$L__BB2_17;
	add.s64 	%rd128, %rd221, 2;
	and.b64  	%rd129, %rd128, 4294967295;
	add.s64 	%rd130, %rd129, %rd14;
	shl.b64 	%rd131, %rd130, 2;
	add.s64 	%rd132, %rd1, %rd131;
	ld.global.u32 	%r117, [%rd132];
	add.s32 	%r225, %r117, %r225;
$L__BB2_17:
	add.s64 	%rd28, %rd13, %rd4;
	add.s64 	%rd133, %rd28, 4;
	setp.le.u64 	%p13, %rd133, %rd3;
	@%p13 bra 	$L__BB2_55;
	setp.ge.s64 	%p14, %rd28, %rd3;
	@%p14 bra 	$L__BB2_32;
	add.s64 	%rd137, %rd10, %rd3;
	sub.s64 	%rd138, %rd4, %rd137;
	setp.gt.u64 	%p15, %rd138, -16;
	mov.b64 	%rd225, 0;
	@%p15 bra 	$L__BB2_22;
	mov.b64 	%rd223, 0;
$L__BB2_21:
	.pragma "nounroll";
	add.s64 	%rd140, %rd223, %rd28;
	shl.b64 	%rd141, %rd140, 2;
	add.s64 	%rd142, %rd1, %rd141;
	ld.global.u32 	%r126, [%rd142];
	add.s32 	%r127, %r126, %r233;
	ld.global.u32 	%r128, [%rd142+4];
	add.s32 	%r129, %r128, %r127;
	ld.global.u32 	%r130, [%rd142+8];
	add.s32 	%r131, %r130, %r129;
	ld.global.u32 	%r132, [%rd142+12];
	add.s32 	%r133, %r132, %r131;
	ld.global.u32 	%r134, [%rd142+16];
	add.s32 	%r135, %r134, %r133;
	ld.global.u32 	%r136, [%rd142+20];
	add.s32 	%r137, %r136, %r135;
	ld.global.u32 	%r138, [%rd142+24];
	add.s32 	%r139, %r138, %r137;
	ld.global.u32 	%r140, [%rd142+28];
	add.s32 	%r141, %r140, %r139;
	ld.global.u32 	%r142, [%rd142+32];
	add.s32 	%r143, %r142, %r141;
	ld.global.u32 	%r144, [%rd142+36];
	add.s32 	%r145, %r144, %r143;
	ld.global.u32 	%r146, [%rd142+40];
	add.s32 	%r147, %r146, %r145;
	ld.global.u32 	%r148, [%rd142+44];
	add.s32 	%r149, %r148, %r147;
	ld.global.u32 	%r150, [%rd142+48];
	add.s32 	%r151, %r150, %r149;
	ld.global.u32 	%r152, [%rd142+52];
	add.s32 	%r153, %r152, %r151;
	ld.global.u32 	%r154, [%rd142+56];
	add.s32 	%r155, %r154, %r153;
	ld.global.u32 	%r156, [%rd142+60];
	add.s32 	%r233, %r156, %r155;
	add.s64 	%rd223, %rd223, 16;
	and.b64  	%rd225, %rd11, -16;
	setp.ne.s64 	%p16, %rd223, %rd225;
	@%p16 bra 	$L__BB2_21;
$L__BB2_22:
	and.b64  	%rd143, %rd11, 15;
	setp.eq.s64 	%p17, %rd143, 0;
	@%p17 bra 	$L__BB2_32;
	setp.lt.u64 	%p18, %rd9, 7;
	@%p18 bra 	$L__BB2_25;
	add.s64 	%rd144, %rd225, %rd28;
	shl.b64 	%rd145, %rd144, 2;
	add.s64 	%rd146, %rd1, %rd145;
	ld.global.u32 	%r158, [%rd146];
	add.s32 	%r159, %r158, %r233;
	add.s64 	%rd147, %rd225, 1;
	and.b64  	%rd148, %rd147, 4294967295;
	add.s64 	%rd149, %rd148, %rd28;
	shl.b64 	%rd150, %rd149, 2;
	add.s64 	%rd151, %rd1, %rd150;
	ld.global.u32 	%r160, [%rd151];
	add.s32 	%r161, %r160, %r159;
	add.s64 	%rd152, %rd225, 2;
	and.b64  	%rd153, %rd152, 4294967295;
	add.s64 	%rd154, %rd153, %rd28;
	shl.b64 	%rd155, %rd154, 2;
	add.s64 	%rd156, %rd1, %rd155;
	ld.global.u32 	%r162, [%rd156];
	add.s32 	%r163, %r162, %r161;
	add.s64 	%rd157, %rd225, 3;
	and.b64  	%rd158, %rd157, 4294967295;
	add.s64 	%rd159, %rd158, %rd28;
	shl.b64 	%rd160, %rd159, 2;
	add.s64 	%rd161, %rd1, %rd160;
	ld.global.u32 	%r164, [%rd161];
	add.s32 	%r165, %r164, %r163;
	add.s64 	%rd162, %rd225, 4;
	and.b64  	%rd163, %rd162, 4294967295;
	add.s64 	%rd164, %rd163, %rd28;
	shl.b64 	%rd165, %rd164, 2;
	add.s64 	%rd166, %rd1, %rd165;
	ld.global.u32 	%r166, [%rd166];
	add.s32 	%r167, %r166, %r165;
	add.s64 	%rd167, %rd225, 5;
	and.b64  	%rd168, %rd167, 4294967295;
	add.s64 	%rd169, %rd168, %rd28;
	shl.b64 	%rd170, %rd169, 2;
	add.s64 	%rd171, %rd1, %rd170;
	ld.global.u32 	%r168, [%rd171];
	add.s32 	%r169, %r168, %r167;
	add.s64 	%rd172, %rd225, 6;
	and.b64  	%rd173, %rd172, 4294967295;
	add.s64 	%rd174, %rd173, %rd28;
	shl.b64 	%rd175, %rd174, 2;
	add.s64 	%rd176, %rd1, %rd175;
	ld.global.u32 	%r170, [%rd176];
	add.s32 	%r171, %r170, %r169;
	add.s64 	%rd177, %rd225, 7;
	and.b64  	%rd178, %rd177, 4294967295;
	add.s64 	%rd179, %rd178, %rd28;
	shl.b64 	%rd180, %rd179, 2;
	add.s64 	%rd181, %rd1, %rd180;
	ld.global.u32 	%r172, [%rd181];
	add.s32 	%r233, %r172, %r171;
	add.s64 	%rd182, %rd225, 8;
	and.b64  	%rd225, %rd182, 4294967295;
$L__BB2_25:
	and.b64  	%rd183, %rd8, 7;
	setp.eq.s64 	%p19, %rd183, 0;
	@%p19 bra 	$L__BB2_32;
	and.b64  	%rd35, %rd6, 3;
	setp.lt.u64 	%p20, %rd7, 3;
	@%p20 bra 	$L__BB2_28;
	add.s64 	%rd184, %rd225, %rd28;
	shl.b64 	%rd185, %rd184, 2;
	add.s64 	%rd186, %rd1, %rd185;
	ld.global.u32 	%r174, [%rd186];
	add.s32 	%r175, %r174, %r233;
	add.s64 	%rd187, %rd225, 1;
	and.b64  	%rd188, %rd187, 4294967295;
	add.s64 	%rd189, %rd188, %rd28;
	shl.b64 	%rd190, %rd189, 2;
	add.s64 	%rd191, %rd1, %rd190;
	ld.global.u32 	%r176, [%rd191];
	add.s32 	%r177, %r176, %r175;
	add.s64 	%rd192, %rd225, 2;
	and.b64  	%rd193, %rd192, 4294967295;
	add.s64 	%rd194, %rd193, %rd28;
	shl.b64 	%rd195, %rd194, 2;
	add.s64 	%rd196, %rd1, %rd195;
	ld.global.u32 	%r178, [%rd196];
	add.s32 	%r179, %r178, %r177;
	add.s64 	%rd197, %rd225, 3;
	and.b64  	%rd198, %rd197, 4294967295;
	add.s64 	%rd199, %rd198, %rd28;
	shl.b64 	%rd200, %rd199, 2;
	add.s64 	%rd201, %rd1, %rd200;
	ld.global.u32 	%r180, [%rd201];
	add.s32 	%r233, %r180, %r179;
	add.s64 	%rd202, %rd225, 4;
	and.b64  	%rd225, %rd202, 4294967295;
$L__BB2_28:
	setp.eq.s64 	%p21, %rd35, 0;
	@%p21 bra 	$L__BB2_32;
	add.s64 	%rd203, %rd225, %rd28;
	shl.b64 	%rd204, %rd203, 2;
	add.s64 	%rd205, %rd1, %rd204;
	ld.global.u32 	%r181, [%rd205];
	add.s32 	%r233, %r181, %r233;
	setp.eq.s64 	%p22, %rd35, 1;
	@%p22 bra 	$L__BB2_32;
	add.s64 	%rd206, %rd225, 1;
	and.b64  	%rd207, %rd206, 4294967295;
	add.s64 	%rd208, %rd207, %rd28;
	shl.b64 	%rd209, %rd208, 2;
	add.s64 	%rd210, %rd1, %rd209;
	ld.global.u32 	%r182, [%rd210];
	add.s32 	%r233, %r182, %r233;
	setp.eq.s64 	%p23, %rd35, 2;
	@%p23 bra 	$L__BB2_32;
	add.s64 	%rd211, %rd225, 2;
	and.b64  	%rd212, %rd211, 4294967295;
	add.s64 	%rd213, %rd212, %rd28;
	shl.b64 	%rd214, %rd213, 2;
	add.s64 	%rd215, %rd1, %rd214;
	ld.global.u32 	%r183, [%rd215];
	add.s32 	%r233, %r183, %r233;
$L__BB2_32:
	add.s32 	%r215, %r215, 1;
	setp.ne.s32 	%p24, %r215, %r40;
	add.s64 	%rd217, %rd217, 1;
	add.s16 	%rs23, %rs23, 1;
	add.s16 	%rs22, %rs22, 1;
	@%p24 bra 	$L__BB2_2;
$L__BB2_33:
	shl.b32 	%r184, %r1, 2;
	mov.u32 	%r185, _ZZ8kernel_2PiiS_iE4smem;
	add.s32 	%r38, %r185, %r184;
	st.shared.u32 	[%r38], %r225;
	st.shared.u32 	[%r38+1024], %r233;
	bar.sync 	0;
	setp.gt.u32 	%p25, %r1, 255;
	@%p25 bra 	$L__BB2_35;
	ld.shared.u32 	%r186, [%r38+1024];
	ld.shared.u32 	%r187, [%r38];
	add.s32 	%r188, %r187, %r186;
	st.shared.u32 	[%r38], %r188;
$L__BB2_35:
	bar.sync 	0;
	setp.gt.u32 	%p26, %r1, 127;
	@%p26 bra 	$L__BB2_37;
	ld.shared.u32 	%r189, [%r38+512];
	ld.shared.u32 	%r190, [%r38];
	add.s32 	%r191, %r190, %r189;
	st.shared.u32 	[%r38], %r191;
$L__BB2_37:
	bar.sync 	0;
	setp.gt.u32 	%p27, %r1, 63;
	@%p27 bra 	$L__BB2_39;
	ld.shared.u32 	%r192, [%r38+256];
	ld.shared.u32 	%r193, [%r38];
	add.s32 	%r194, %r193, %r192;
	st.shared.u32 	[%r38], %r194;
$L__BB2_39:
	bar.sync 	0;
	setp.gt.u32 	%p28, %r1, 31;
	@%p28 bra 	$L__BB2_41;
	ld.shared.u32 	%r195, [%r38+128];
	ld.shared.u32 	%r196, [%r38];
	add.s32 	%r197, %r196, %r195;
	st.shared.u32 	[%r38], %r197;
$L__BB2_41:
	bar.sync 	0;
	setp.gt.u32 	%p29, %r1, 15;
	@%p29 bra 	$L__BB2_43;
	ld.shared.u32 	%r198, [%r38+64];
	ld.shared.u32 	%r199, [%r38];
	add.s32 	%r200, %r199, %r198;
	st.shared.u32 	[%r38], %r200;
$L__BB2_43:
	bar.sync 	0;
	setp.gt.u32 	%p30, %r1, 7;
	@%p30 bra 	$L__BB2_45;
	ld.shared.u32 	%r201, [%r38+32];
	ld.shared.u32 	%r202, [%r38];
	add.s32 	%r203, %r202, %r201;
	st.shared.u32 	[%r38], %r203;
$L__BB2_45:
	bar.sync 	0;
	setp.gt.u32 	%p31, %r1, 3;
	@%p31 bra 	$L__BB2_47;
	ld.shared.u32 	%r204, [%r38+16];
	ld.shared.u32 	%r205, [%r38];
	add.s32 	%r206, %r205, %r204;
	st.shared.u32 	[%r38], %r206;
$L__BB2_47:
	bar.sync 	0;
	setp.gt.u32 	%p32, %r1, 1;
	@%p32 bra 	$L__BB2_49;
	ld.shared.u32 	%r207, [%r38+8];
	ld.shared.u32 	%r208, [%r38];
	add.s32 	%r209, %r208, %r207;
	st.shared.u32 	[%r38], %r209;
$L__BB2_49:
	bar.sync 	0;
	setp.ne.s32 	%p33, %r1, 0;
	@%p33 bra 	$L__BB2_51;
	ld.shared.u32 	%r210, [_ZZ8kernel_2PiiS_iE4smem+4];
	ld.shared.u32 	%r211, [%r38];
	add.s32 	%r212, %r211, %r210;
	st.shared.u32 	[%r38], %r212;
$L__BB2_51:
	setp.ne.s32 	%p34, %r1, 0;
	bar.sync 	0;
	@%p34 bra 	$L__BB2_53;
	ld.shared.u32 	%r213, [_ZZ8kernel_2PiiS_iE4smem];
	cvta.to.global.u64 	%rd216, %rd39;
	atom.global.add.u32 	%r214, [%rd216], %r213;
$L__BB2_53:
	ret;
$L__BB2_54:
	shl.b64 	%rd48, %rd14, 2;
	add.s64 	%rd49, %rd1, %rd48;
	ld.global.u32 	%r52, [%rd49];
	ld.global.u32 	%r53, [%rd49+4];
	ld.global.u32 	%r54, [%rd49+8];
	ld.global.u32 	%r55, [%rd49+12];
	add.s32 	%r56, %r52, %r225;
	add.s32 	%r57, %r56, %r53;
	add.s32 	%r58, %r57, %r54;
	add.s32 	%r225, %r58, %r55;
	bra.uni 	$L__BB2_17;
$L__BB2_55:
	shl.b64 	%rd134, %rd28, 2;
	add.s64 	%rd135, %rd1, %rd134;
	ld.global.u32 	%r118, [%rd135];
	ld.global.u32 	%r119, [%rd135+4];
	ld.global.u32 	%r120, [%rd135+8];
	ld.global.u32 	%r121, [%rd135+12];
	add.s32 	%r122, %r118, %r233;
	add.s32 	%r123, %r122, %r119;
	add.s32 	%r124, %r123, %r120;
	add.s32 	%r233, %r124, %r121;
	bra.uni 	$L__BB2_32;

}
	// .globl	_Z8kernel_3PiiS_i
.visible .entry _Z8kernel_3PiiS_i(
	.param .u64 .ptr .align 1 _Z8kernel_3PiiS_i_param_0,
	.param .u32 _Z8kernel_3PiiS_i_param_1,
	.param .u64 .ptr .align 1 _Z8kernel_3PiiS_i_param_2,
	.param .u32 _Z8kernel_3PiiS_i_param_3
)
{
	.reg .pred 	%p<36>;
	.reg .b16 	%rs<24>;
	.reg .b32 	%r<228>;
	.reg .b64 	%rd<227>;

	ld.param.u64 	%rd40, [_Z8kernel_3PiiS_i_param_0];
	ld.param.u32 	%r41, [_Z8kernel_3PiiS_i_param_1];
	ld.param.u64 	%rd39, [_Z8kernel_3PiiS_i_param_2];
	ld.param.u32 	%r42, [_Z8kernel_3PiiS_i_param_3];
	cvta.to.global.u64 	%rd1, %rd40;
	mov.u32 	%r1, %tid.x;
	setp.lt.s32 	%p1, %r42, 1;
	mov.b32 	%r225, 0;
	@%p1 bra 	$L__BB3_33;
	mov.u32 	%r45, %ntid.x;
	mov.u32 	%r46, %ctaid.x;
	mul.lo.s32 	%r47, %r45, %r46;
	shl.b32 	%r48, %r47, 3;
	shl.b32 	%r49, %r1, 2;
	add.s32 	%r50, %r48, %r49;
	mul.lo.s32 	%r51, %r50, %r42;
	cvt.s64.s32 	%rd2, %r51;
	cvt.s64.s32 	%rd3, %r41;
	shl.b32 	%r52, %r42, 10;
	add.s32 	%r53, %r52, %r51;
	cvt.s64.s32 	%rd4, %r53;
	cvt.u16.u32 	%rs1, %r41;
	cvt.u16.u32 	%rs10, %r1;
	shl.b16 	%rs11, %rs10, 2;
	cvt.u16.u32 	%rs12, %r48;
	add.s16 	%rs13, %rs11, %rs12;
	cvt.u16.u32 	%rs14, %r42;
	mul.lo.s16 	%rs2, %rs13, %rs14;
	mul.lo.s16 	%rs15, %rs10, %rs14;
	shl.b16 	%rs16, %rs15, 2;
	add.s16 	%rs3, %rs16, %rs1;
	mov.b32 	%r208, 0;
	mov.b64 	%rd217, 0;
	mov.b16 	%rs22, 0;
	mov.u16 	%rs23, %rs22;
	mov.u32 	%r225, %r208;
$L__BB3_2:
	shl.b16 	%rs17, %rs22, 2;
	add.s16 	%rs18, %rs3, %rs17;
	cvt.u64.u16 	%rd42, %rs18;
	and.b64  	%rd6, %rd42, 7;
	add.s64 	%rd7, %rd6, -1;
	shl.b16 	%rs19, %rs23, 2;
	add.s16 	%rs20, %rs2, %rs19;
	sub.s16 	%rs21, %rs1, %rs20;
	cvt.u64.u16 	%rd43, %rs21;
	and.b64  	%rd8, %rd43, 15;
	add.s64 	%rd9, %rd8, -1;
	shl.b64 	%rd44, %rd217, 2;
	neg.s64 	%rd10, %rd44;
	sub.s64 	%rd45, %rd3, %rd4;
	sub.s64 	%rd11, %rd45, %rd44;
	sub.s64 	%rd46, %rd3, %rd2;
	sub.s64 	%rd12, %rd46, %rd44;
	mul.wide.u32 	%rd13, %r208, 4;
	add.s64 	%rd14, %rd13, %rd2;
	add.s64 	%rd47, %rd14, 4;
	setp.le.u64 	%p2, %rd47, %rd3;
	@%p2 bra 	$L__BB3_40;
	setp.ge.s64 	%p3, %rd14, %rd3;
	@%p3 bra 	$L__BB3_17;
	add.s64 	%rd51, %rd10, %rd3;
	sub.s64 	%rd52, %rd2, %rd51;
	setp.gt.u64 	%p4, %rd52, -16;
	mov.b64 	%rd221, 0;
	@%p4 bra 	$L__BB3_7;
	shl.b64 	%rd53, %rd217, 2;
	sub.s64 	%rd54, %rd3, %rd2;
	sub.s64 	%rd55, %rd54, %rd53;
	and.b64  	%rd219, %rd55, -16;
	mul.wide.u32 	%rd56, %r208, 16;
	shl.b64 	%rd57, %rd2, 2;
	add.s64 	%rd58, %rd57, %rd1;
	add.s64 	%rd59, %rd58, %rd56;
	add.s64 	%rd218, %rd59, 32;
$L__BB3_6:
	.pragma "nounroll";
	and.b64  	%rd221, %rd12, -16;
	ld.global.u32 	%r62, [%rd218+-32];
	add.s32 	%r63, %r62, %r225;
	ld.global.u32 	%r64, [%rd218+-28];
	add.s32 	%r65, %r64, %r63;
	ld.global.u32 	%r66, [%rd218+-24];
	add.s32 	%r67, %r66, %r65;
	ld.global.u32 	%r68, [%rd218+-20];
	add.s32 	%r69, %r68, %r67;
	ld.global.u32 	%r70, [%rd218+-16];
	add.s32 	%r71, %r70, %r69;
	ld.global.u32 	%r72, [%rd218+-12];
	add.s32 	%r73, %r72, %r71;
	ld.global.u32 	%r74, [%rd218+-8];
	add.s32 	%r75, %r74, %r73;
	ld.global.u32 	%r76, [%rd218+-4];
	add.s32 	%r77, %r76, %r75;
	ld.global.u32 	%r78, [%rd218];
	add.s32 	%r79, %r78, %r77;
	ld.global.u32 	%r80, [%rd218+4];
	add.s32 	%r81, %r80, %r79;
	ld.global.u32 	%r82, [%rd218+8];
	add.s32 	%r83, %r82, %r81;
	ld.global.u32 	%r84, [%rd218+12];
	add.s32 	%r85, %r84, %r83;
	ld.global.u32 	%r86, [%rd218+16];
	add.s32 	%r87, %r86, %r85;
	ld.global.u32 	%r88, [%rd218+20];
	add.s32 	%r89, %r88, %r87;
	ld.global.u32 	%r90, [%rd218+24];
	add.s32 	%r91, %r90, %r89;
	ld.global.u32 	%r92, [%rd218+28];
	add.s32 	%r225, %r92, %r91;
	add.s64 	%rd219, %rd219, -16;
	add.s64 	%rd218, %rd218, 64;
	setp.ne.s64 	%p5, %rd219, 0;
	@%p5 bra 	$L__BB3_6;
$L__BB3_7:
	and.b64  	%rd60, %rd12, 15;
	setp.eq.s64 	%p6, %rd60, 0;
	@%p6 bra 	$L__BB3_17;
	setp.lt.u64 	%p7, %rd9, 7;
	@%p7 bra 	$L__BB3_10;
	add.s64 	%rd61, %rd221, %rd14;
	shl.b64 	%rd62, %rd61, 2;
	add.s64 	%rd63, %rd1, %rd62;
	ld.global.u32 	%r94, [%rd63];
	add.s32 	%r95, %r94, %r225;
	add.s64 	%rd64, %rd221, 1;
	and.b64  	%rd65, %rd64, 4294967295;
	add.s64 	%rd66, %rd65, %rd14;
	shl.b64 	%rd67, %rd66, 2;
	add.s64 	%rd68, %rd1, %rd67;
	ld.global.u32 	%r96, [%rd68];
	add.s32 	%r97, %r96, %r95;
	add.s64 	%rd69, %rd221, 2;
	and.b64  	%rd70, %rd69, 4294967295;
	add.s64 	%rd71, %rd70, %rd14;
	shl.b64 	%rd72, %rd71, 2;
	add.s64 	%rd73, %rd1, %rd72;
	ld.global.u32 	%r98, [%rd73];
	add.s32 	%r99, %r98, %r97;
	add.s64 	%rd74, %rd221, 3;
	and.b64  	%rd75, %rd74, 4294967295;
	add.s64 	%rd76, %rd75, %rd14;
	shl.b64 	%rd77, %rd76, 2;
	add.s64 	%rd78, %rd1, %rd77;
	ld.global.u32 	%r100, [%rd78];
	add.s32 	%r101, %r100, %r99;
	add.s64 	%rd79, %rd221, 4;
	and.b64  	%rd80, %rd79, 4294967295;
	add.s64 	%rd81, %rd80, %rd14;
	shl.b64 	%rd82, %rd81, 2;
	add.s64 	%rd83, %rd1, %rd82;
	ld.global.u32 	%r102, [%rd83];
	add.s32 	%r103, %r102, %r101;
	add.s64 	%rd84, %rd221, 5;
	and.b64  	%rd85, %rd84, 4294967295;
	add.s64 	%rd86, %rd85, %rd14;
	shl.b64 	%rd87, %rd86, 2;
	add.s64 	%rd88, %rd1, %rd87;
	ld.global.u32 	%r104, [%rd88];
	add.s32 	%r105, %r104, %r103;
	add.s64 	%rd89, %rd221, 6;
	and.b64  	%rd90, %rd89, 4294967295;
	add.s64 	%rd91, %rd90, %rd14;
	shl.b64 	%rd92, %rd91, 2;
	add.s64 	%rd93, %rd1, %rd92;
	ld.global.u32 	%r106, [%rd93];
	add.s32 	%r107, %r106, %r105;
	add.s64 	%rd94, %rd221, 7;
	and.b64  	%rd95, %rd94, 4294967295;
	add.s64 	%rd96, %rd95, %rd14;
	shl.b64 	%rd97, %rd96, 2;
	add.s64 	%rd98, %rd1, %rd97;
	ld.global.u32 	%r108, [%rd98];
	add.s32 	%r225, %r108, %r107;
	add.s64 	%rd99, %rd221, 8;
	and.b64  	%rd221, %rd99, 4294967295;
$L__BB3_10:
	and.b64  	%rd100, %rd8, 7;
	setp.eq.s64 	%p8, %rd100, 0;
	@%p8 bra 	$L__BB3_17;
	and.b64  	%rd25, %rd6, 3;
	setp.lt.u64 	%p9, %rd7, 3;
	@%p9 bra 	$L__BB3_13;
	add.s64 	%rd101, %rd221, %rd14;
	shl.b64 	%rd102, %rd101, 2;
	add.s64 	%rd103, %rd1, %rd102;
	ld.global.u32 	%r110, [%rd103];
	add.s32 	%r111, %r110, %r225;
	add.s64 	%rd104, %rd221, 1;
	and.b64  	%rd105, %rd104, 4294967295;
	add.s64 	%rd106, %rd105, %rd14;
	shl.b64 	%rd107, %rd106, 2;
	add.s64 	%rd108, %rd1, %rd107;
	ld.global.u32 	%r112, [%rd108];
	add.s32 	%r113, %r112, %r111;
	add.s64 	%rd109, %rd221, 2;
	and.b64  	%rd110, %rd109, 4294967295;
	add.s64 	%rd111, %rd110, %rd14;
	shl.b64 	%rd112, %rd111, 2;
	add.s64 	%rd113, %rd1, %rd112;
	ld.global.u32 	%r114, [%rd113];
	add.s32 	%r115, %r114, %r113;
	add.s64 	%rd114, %rd221, 3;
	and.b64  	%rd115, %rd114, 4294967295;
	add.s64 	%rd116, %rd115, %rd14;
	shl.b64 	%rd117, %rd116, 2;
	add.s64 	%rd118, %rd1, %rd117;
	ld.global.u32 	%r116, [%rd118];
	add.s32 	%r225, %r116, %r115;
	add.s64 	%rd119, %rd221, 4;
	and.b64  	%rd221, %rd119, 4294967295;
$L__BB3_13:
	setp.eq.s64 	%p10, %rd25, 0;
	@%p10 bra 	$L__BB3_17;
	add.s64 	%rd120, %rd221, %rd14;
	shl.b64 	%rd121, %rd120, 2;
	add.s64 	%rd122, %rd1, %rd121;
	ld.global.u32 	%r117, [%rd122];
	add.s32 	%r225, %r117, %r225;
	setp.eq.s64 	%p11, %rd25, 1;
	@%p11 bra 	$L__BB3_17;
	add.s64 	%rd123, %rd221, 1;
	and.b64  	%rd124, %rd123, 4294967295;
	add.s64 	%rd125, %rd124, %rd14;
	shl.b64 	%rd126, %rd125, 2;
	add.s64 	%rd127, %rd1, %rd126;
	ld.global.u32 	%r118, [%rd127];
	add.s32 	%r225, %r118, %r225;
	setp.eq.s64 	%p12, %rd25, 2;
	@%p12 bra 	$L__BB3_17;
	add.s64 	%rd128, %rd221, 2;
	and.b64  	%rd129, %rd128, 4294967295;
	add.s64 	%rd130, %rd129, %rd14;
	shl.b64 	%rd131, %rd130, 2;
	add.s64 	%rd132, %rd1, %rd131;
	ld.global.u32 	%r119, [%rd132];
	add.s32 	%r225, %r119, %r225;
$L__BB3_17:
	add.s64 	%rd28, %rd13, %rd4;
	add.s64 	%rd133, %rd28, 4;
	setp.le.u64 	%p13, %rd133, %rd3;
	@%p13 bra 	$L__BB3_41;
	setp.ge.s64 	%p14, %rd28, %rd3;
	@%p14 bra 	$L__BB3_32;
	add.s64 	%rd137, %rd10, %rd3;
	sub.s64 	%rd138, %rd4, %rd137;
	setp.gt.u64 	%p15, %rd138, -16;
	mov.b64 	%rd224, 0;
	@%p15 bra 	$L__BB3_22;
	and.b64  	%rd224, %rd11, -16;
	mov.b64 	%rd223, 0;
$L__BB3_21:
	.pragma "nounroll";
	add.s64 	%rd140, %rd223, %rd28;
	shl.b64 	%rd141, %rd140, 2;
	add.s64 	%rd142, %rd1, %rd141;
	ld.global.u32 	%r128, [%rd142];
	add.s32 	%r129, %r128, %r225;
	ld.global.u32 	%r130, [%rd142+4];
	add.s32 	%r131, %r130, %r129;
	ld.global.u32 	%r132, [%rd142+8];
	add.s32 	%r133, %r132, %r131;
	ld.global.u32 	%r134, [%rd142+12];
	add.s32 	%r135, %r134, %r133;
	ld.global.u32 	%r136, [%rd142+16];
	add.s32 	%r137, %r136, %r135;
	ld.global.u32 	%r138, [%rd142+20];
	add.s32 	%r139, %r138, %r137;
	ld.global.u32 	%r140, [%rd142+24];
	add.s32 	%r141, %r140, %r139;
	ld.global.u32 	%r142, [%rd142+28];
	add.s32 	%r143, %r142, %r141;
	ld.global.u32 	%r144, [%rd142+32];
	add.s32 	%r145, %r144, %r143;
	ld.global.u32 	%r146, [%rd142+36];
	add.s32 	%r147, %r146, %r145;
	ld.global.u32 	%r148, [%rd142+40];
	add.s32 	%r149, %r148, %r147;
	ld.global.u32 	%r150, [%rd142+44];
	add.s32 	%r151, %r150, %r149;
	ld.global.u32 	%r152, [%rd142+48];
	add.s32 	%r153, %r152, %r151;
	ld.global.u32 	%r154, [%rd142+52];
	add.s32 	%r155, %r154, %r153;
	ld.global.u32 	%r156, [%rd142+56];
	add.s32 	%r157, %r156, %r155;
	ld.global.u32 	%r158, [%rd142+60];
	add.s32 	%r225, %r158, %r157;
	add.s64 	%rd223, %rd223, 16;
	setp.ne.s64 	%p16, %rd223, %rd224;
	@%p16 bra 	$L__BB3_21;
$L__BB3_22:
	and.b64  	%rd143, %rd11, 15;
	setp.eq.s64 	%p17, %rd143, 0;
	@%p17 bra 	$L__BB3_32;
	setp.lt.u64 	%p18, %rd9, 7;
	@%p18 bra 	$L__BB3_25;
	add.s64 	%rd144, %rd224, %rd28;
	shl.b64 	%rd145, %rd144, 2;
	add.s64 	%rd146, %rd1, %rd145;
	ld.global.u32 	%r160, [%rd146];
	add.s32 	%r161, %r160, %r225;
	add.s64 	%rd147, %rd224, 1;
	and.b64  	%rd148, %rd147, 4294967295;
	add.s64 	%rd149, %rd148, %rd28;
	shl.b64 	%rd150, %rd149, 2;
	add.s64 	%rd151, %rd1, %rd150;
	ld.global.u32 	%r162, [%rd151];
	add.s32 	%r163, %r162, %r161;
	add.s64 	%rd152, %rd224, 2;
	and.b64  	%rd153, %rd152, 4294967295;
	add.s64 	%rd154, %rd153, %rd28;
	shl.b64 	%rd155, %rd154, 2;
	add.s64 	%rd156, %rd1, %rd155;
	ld.global.u32 	%r164, [%rd156];
	add.s32 	%r165, %r164, %r163;
	add.s64 	%rd157, %rd224, 3;
	and.b64  	%rd158, %rd157, 4294967295;
	add.s64 	%rd159, %rd158, %rd28;
	shl.b64 	%rd160, %rd159, 2;
	add.s64 	%rd161, %rd1, %rd160;
	ld.global.u32 	%r166, [%rd161];
	add.s32 	%r167, %r166, %r165;
	add.s64 	%rd162, %rd224, 4;
	and.b64  	%rd163, %rd162, 4294967295;
	add.s64 	%rd164, %rd163, %rd28;
	shl.b64 	%rd165, %rd164, 2;
	add.s64 	%rd166, %rd1, %rd165;
	ld.global.u32 	%r168, [%rd166];
	add.s32 	%r169, %r168, %r167;
	add.s64 	%rd167, %rd224, 5;
	and.b64  	%rd168, %rd167, 4294967295;
	add.s64 	%rd169, %rd168, %rd28;
	shl.b64 	%rd170, %rd169, 2;
	add.s64 	%rd171, %rd1, %rd170;
	ld.global.u32 	%r170, [%rd171];
	add.s32 	%r171, %r170, %r169;
	add.s64 	%rd172, %rd224, 6;
	and.b64  	%rd173, %rd172, 4294967295;
	add.s64 	%rd174, %rd173, %rd28;
	shl.b64 	%rd175, %rd174, 2;
	add.s64 	%rd176, %rd1, %rd175;
	ld.global.u32 	%r172, [%rd176];
	add.s32 	%r173, %r172, %r171;
	add.s64 	%rd177, %rd224, 7;
	and.b64  	%rd178, %rd177, 4294967295;
	add.s64 	%rd179, %rd178, %rd28;
	shl.b64 	%rd180, %rd179, 2;
	add.s64 	%rd181, %rd1, %rd180;
	ld.global.u32 	%r174, [%rd181];
	add.s32 	%r225, %r174, %r173;
	add.s64 	%rd182, %rd224, 8;
	and.b64  	%rd224, %rd182, 4294967295;
$L__BB3_25:
	and.b64  	%rd183, %rd8, 7;
	setp.eq.s64 	%p19, %rd183, 0;
	@%p19 bra 	$L__BB3_32;
	and.b64  	%rd35, %rd6, 3;
	setp.lt.u64 	%p20, %rd7, 3;
	@%p20 bra 	$L__BB3_28;
	add.s64 	%rd184, %rd224, %rd28;
	shl.b64 	%rd185, %rd184, 2;
	add.s64 	%rd186, %rd1, %rd185;
	ld.global.u32 	%r176, [%rd186];
	add.s32 	%r177, %r176, %r225;
	add.s64 	%rd187, %rd224, 1;
	and.b64  	%rd188, %rd187, 4294967295;
	add.s64 	%rd189, %rd188, %rd28;
	shl.b64 	%rd190, %rd189, 2;
	add.s64 	%rd191, %rd1, %rd190;
	ld.global.u32 	%r178, [%rd191];
	add.s32 	%r179, %r178, %r177;
	add.s64 	%rd192, %rd224, 2;
	and.b64  	%rd193, %rd192, 4294967295;
	add.s64 	%rd194, %rd193, %rd28;
	shl.b64 	%rd195, %rd194, 2;
	add.s64 	%rd196, %rd1, %rd195;
	ld.global.u32 	%r180, [%rd196];
	add.s32 	%r181, %r180, %r179;
	add.s64 	%rd197, %rd224, 3;
	and.b64  	%rd198, %rd197, 4294967295;
	add.s64 	%rd199, %rd198, %rd28;
	shl.b64 	%rd200, %rd199, 2;
	add.s64 	%rd201, %rd1, %rd200;
	ld.global.u32 	%r182, [%rd201];
	add.s32 	%r225, %r182, %r181;
	add.s64 	%rd202, %rd224, 4;
	and.b64  	%rd224, %rd202, 4294967295;
$L__BB3_28:
	setp.eq.s64 	%p21, %rd35, 0;
	@%p21 bra 	$L__BB3_32;
	add.s64 	%rd203, %rd224, %rd28;
	shl.b64 	%rd204, %rd203, 2;
	add.s64 	%rd205, %rd1, %rd204;
	ld.global.u32 	%r183, [%rd205];
	add.s32 	%r225, %r183, %r225;
	setp.eq.s64 	%p22, %rd35, 1;
	@%p22 bra 	$L__BB3_32;
	add.s64 	%rd206, %rd224, 1;
	and.b64  	%rd207, %rd206, 4294967295;
	add.s64 	%rd208, %rd207, %rd28;
	shl.b64 	%rd209, %rd208, 2;
	add.s64 	%rd210, %rd1, %rd209;
	ld.global.u32 	%r184, [%rd210];
	add.s32 	%r225, %r184, %r225;
	setp.eq.s64 	%p23, %rd35, 2;
	@%p23 bra 	$L__BB3_32;
	add.s64 	%rd211, %rd224, 2;
	and.b64  	%rd212, %rd211, 4294967295;
	add.s64 	%rd213, %rd212, %rd28;
	shl.b64 	%rd214, %rd213, 2;
	add.s64 	%rd215, %rd1, %rd214;
	ld.global.u32 	%r185, [%rd215];
	add.s32 	%r225, %r185, %r225;
$L__BB3_32:
	add.s32 	%r208, %r208, 1;
	setp.ne.s32 	%p24, %r208, %r42;
	add.s64 	%rd217, %rd217, 1;
	add.s16 	%rs23, %rs23, 1;
	add.s16 	%rs22, %rs22, 1;
	@%p24 bra 	$L__BB3_2;
$L__BB3_33:
	and.b32  	%r36, %r1, 31;
	shfl.sync.down.b32	%r186|%p25, %r225, 16, 31, -1;
	add.s32 	%r187, %r186, %r225;
	shfl.sync.down.b32	%r188|%p26, %r187, 8, 31, -1;
	add.s32 	%r189, %r188, %r187;
	shfl.sync.down.b32	%r190|%p27, %r189, 4, 31, -1;
	add.s32 	%r191, %r190, %r189;
	shfl.sync.down.b32	%r192|%p28, %r191, 2, 31, -1;
	add.s32 	%r193, %r192, %r191;
	shfl.sync.down.b32	%r194|%p29, %r193, 1, 31, -1;
	add.s32 	%r37, %r194, %r193;
	setp.ne.s32 	%p30, %r36, 0;
	@%p30 bra 	$L__BB3_35;
	shr.u32 	%r195, %r1, 3;
	mov.u32 	%r196, _ZZ12block_reduceILi256EEiiE4smem;
	add.s32 	%r197, %r196, %r195;
	st.shared.u32 	[%r197], %r37;
$L__BB3_35:
	bar.sync 	0;
	setp.gt.u32 	%p31, %r36, 7;
	mov.b32 	%r227, 0;
	@%p31 bra 	$L__BB3_37;
	shl.b32 	%r199, %r36, 2;
	mov.u32 	%r200, _ZZ12block_reduceILi256EEiiE4smem;
	add.s32 	%r201, %r200, %r199;
	ld.shared.u32 	%r227, [%r201];
$L__BB3_37:
	shfl.sync.down.b32	%r202|%p32, %r227, 4, 31, -1;
	add.s32 	%r203, %r202, %r227;
	shfl.sync.down.b32	%r204|%p33, %r203, 2, 31, -1;
	add.s32 	%r205, %r204, %r203;
	shfl.sync.down.b32	%r206|%p34, %r205, 1, 31, -1;
	add.s32 	%r40, %r206, %r205;
	setp.ne.s32 	%p35, %r1, 0;
	@%p35 bra 	$L__BB3_39;
	cvta.to.global.u64 	%rd216, %rd39;
	atom.global.add.u32 	%r207, [%rd216], %r40;
$L__BB3_39:
	ret;
$L__BB3_40:
	shl.b64 	%rd48, %rd14, 2;
	add.s64 	%rd49, %rd1, %rd48;
	ld.global.u32 	%r54, [%rd49];
	ld.global.u32 	%r55, [%rd49+4];
	ld.global.u32 	%r56, [%rd49+8];
	ld.global.u32 	%r57, [%rd49+12];
	add.s32 	%r58, %r54, %r225;
	add.s32 	%r59, %r58, %r55;
	add.s32 	%r60, %r59, %r56;
	add.s32 	%r225, %r60, %r57;
	bra.uni 	$L__BB3_17;
$L__BB3_41:
	shl.b64 	%rd134, %rd28, 2;
	add.s64 	%rd135, %rd1, %rd134;
	ld.global.u32 	%r120, [%rd135];
	ld.global.u32 	%r121, [%rd135+4];
	ld.global.u32 	%r122, [%rd135+8];
	ld.global.u32 	%r123, [%rd135+12];
	add.s32 	%r124, %r120, %r225;
	add.s32 	%r125, %r124, %r121;
	add.s32 	%r126, %r125, %r122;
	add.s32 	%r225, %r126, %r123;
	bra.uni 	$L__BB3_32;

}
	// .globl	_Z8kernel_4PiiS_i
.visible .entry _Z8kernel_4PiiS_i(
	.param .u64 .ptr .align 1 _Z8kernel_4PiiS_i_param_0,
	.param .u32 _Z8kernel_4PiiS_i_param_1,
	.param .u64 .ptr .align 1 _Z8kernel_4PiiS_i_param_2,
	.param .u32 _Z8kernel_4PiiS_i_param_3
)
{
	.reg .pred 	%p<36>;
	.reg .b16 	%rs<24>;
	.reg .b32 	%r<227>;
	.reg .b64 	%rd<230>;

	ld.param.u64 	%rd40, [_Z8kernel_4PiiS_i_param_0];
	ld.param.u32 	%r42, [_Z8kernel_4PiiS_i_param_1];
	ld.param.u64 	%rd39, [_Z8kernel_4PiiS_i_param_2];
	ld.param.u32 	%r43, [_Z8kernel_4PiiS_i_param_3];
	cvta.to.global.u64 	%rd1, %rd40;
	mov.u32 	%r1, %tid.x;
	mov.u32 	%r2, %ctaid.x;
	setp.lt.s32 	%p1, %r43, 1;
	mov.b32 	%r224, 0;
	@%p1 bra 	$L__BB4_33;
	mov.u32 	%r46, %ntid.x;
	mul.lo.s32 	%r47, %r46, %r2;
	shl.b32 	%r48, %r47, 3;
	shl.b32 	%r49, %r1, 2;
	add.s32 	%r50, %r48, %r49;
	mul.lo.s32 	%r51, %r50, %r43;
	cvt.s64.s32 	%rd2, %r51;
	cvt.s64.s32 	%rd3, %r42;
	shl.b32 	%r52, %r43, 10;
	add.s32 	%r53, %r52, %r51;
	cvt.s64.s32 	%rd4, %r53;
	cvt.u16.u32 	%rs1, %r42;
	cvt.u16.u32 	%rs10, %r1;
	shl.b16 	%rs11, %rs10, 2;
	cvt.u16.u32 	%rs12, %r48;
	add.s16 	%rs13, %rs11, %rs12;
	cvt.u16.u32 	%rs14, %r43;
	mul.lo.s16 	%rs2, %rs13, %rs14;
	mul.lo.s16 	%rs15, %rs10, %rs14;
	shl.b16 	%rs16, %rs15, 2;
	add.s16 	%rs3, %rs16, %rs1;
	mul.wide.s32 	%rd42, %r51, 4;
	add.s64 	%rd43, %rd42, %rd1;
	add.s64 	%rd5, %rd43, 32;
	mov.b32 	%r207, 0;
	mov.b64 	%rd220, 0;
	mov.b16 	%rs22, 0;
	mov.u16 	%rs23, %rs22;
	mov.u32 	%r224, %r207;
$L__BB4_2:
	shl.b16 	%rs17, %rs22, 2;
	add.s16 	%rs18, %rs3, %rs17;
	cvt.u64.u16 	%rd44, %rs18;
	and.b64  	%rd7, %rd44, 7;
	shl.b16 	%rs19, %rs23, 2;
	add.s16 	%rs20, %rs2, %rs19;
	sub.s16 	%rs21, %rs1, %rs20;
	cvt.u64.u16 	%rd45, %rs21;
	and.b64  	%rd8, %rd45, 15;
	add.s64 	%rd9, %rd8, -1;
	shl.b64 	%rd46, %rd220, 2;
	neg.s64 	%rd10, %rd46;
	sub.s64 	%rd47, %rd3, %rd4;
	sub.s64 	%rd11, %rd47, %rd46;
	sub.s64 	%rd48, %rd3, %rd2;
	sub.s64 	%rd12, %rd48, %rd46;
	mul.wide.u32 	%rd13, %r207, 4;
	add.s64 	%rd14, %rd13, %rd2;
	add.s64 	%rd49, %rd14, 4;
	setp.le.u64 	%p2, %rd49, %rd3;
	@%p2 bra 	$L__BB4_40;
	setp.ge.s64 	%p3, %rd14, %rd3;
	@%p3 bra 	$L__BB4_17;
	add.s64 	%rd53, %rd10, %rd3;
	sub.s64 	%rd54, %rd2, %rd53;
	setp.gt.u64 	%p4, %rd54, -16;
	mov.b64 	%rd224, 0;
	@%p4 bra 	$L__BB4_7;
	shl.b64 	%rd55, %rd220, 2;
	sub.s64 	%rd56, %rd3, %rd2;
	sub.s64 	%rd57, %rd56, %rd55;
	and.b64  	%rd222, %rd57, -16;
	mul.wide.u32 	%rd58, %r207, 16;
	add.s64 	%rd221, %rd5, %rd58;
$L__BB4_6:
	.pragma "nounroll";
	and.b64  	%rd224, %rd12, -16;
	ld.global.u32 	%r62, [%rd221+-32];
	add.s32 	%r63, %r62, %r224;
	ld.global.u32 	%r64, [%rd221+-28];
	add.s32 	%r65, %r64, %r63;
	ld.global.u32 	%r66, [%rd221+-24];
	add.s32 	%r67, %r66, %r65;
	ld.global.u32 	%r68, [%rd221+-20];
	add.s32 	%r69, %r68, %r67;
	ld.global.u32 	%r70, [%rd221+-16];
	add.s32 	%r71, %r70, %r69;
	ld.global.u32 	%r72, [%rd221+-12];
	add.s32 	%r73, %r72, %r71;
	ld.global.u32 	%r74, [%rd221+-8];
	add.s32 	%r75, %r74, %r73;
	ld.global.u32 	%r76, [%rd221+-4];
	add.s32 	%r77, %r76, %r75;
	ld.global.u32 	%r78, [%rd221];
	add.s32 	%r79, %r78, %r77;
	ld.global.u32 	%r80, [%rd221+4];
	add.s32 	%r81, %r80, %r79;
	ld.global.u32 	%r82, [%rd221+8];
	add.s32 	%r83, %r82, %r81;
	ld.global.u32 	%r84, [%rd221+12];
	add.s32 	%r85, %r84, %r83;
	ld.global.u32 	%r86, [%rd221+16];
	add.s32 	%r87, %r86, %r85;
	ld.global.u32 	%r88, [%rd221+20];
	add.s32 	%r89, %r88, %r87;
	ld.global.u32 	%r90, [%rd221+24];
	add.s32 	%r91, %r90, %r89;
	ld.global.u32 	%r92, [%rd221+28];
	add.s32 	%r224, %r92, %r91;
	add.s64 	%rd222, %rd222, -16;
	add.s64 	%rd221, %rd221, 64;
	setp.ne.s64 	%p5, %rd222, 0;
	@%p5 bra 	$L__BB4_6;
$L__BB4_7:
	and.b64  	%rd59, %rd12, 15;
	setp.eq.s64 	%p6, %rd59, 0;
	@%p6 bra 	$L__BB4_17;
	setp.lt.u64 	%p7, %rd9, 7;
	@%p7 bra 	$L__BB4_10;
	add.s64 	%rd60, %rd224, %rd14;
	shl.b64 	%rd61, %rd60, 2;
	add.s64 	%rd62, %rd1, %rd61;
	ld.global.u32 	%r94, [%rd62];
	add.s32 	%r95, %r94, %r224;
	add.s64 	%rd63, %rd224, 1;
	and.b64  	%rd64, %rd63, 4294967295;
	add.s64 	%rd65, %rd64, %rd14;
	shl.b64 	%rd66, %rd65, 2;
	add.s64 	%rd67, %rd1, %rd66;
	ld.global.u32 	%r96, [%rd67];
	add.s32 	%r97, %r96, %r95;
	add.s64 	%rd68, %rd224, 2;
	and.b64  	%rd69, %rd68, 4294967295;
	add.s64 	%rd70, %rd69, %rd14;
	shl.b64 	%rd71, %rd70, 2;
	add.s64 	%rd72, %rd1, %rd71;
	ld.global.u32 	%r98, [%rd72];
	add.s32 	%r99, %r98, %r97;
	add.s64 	%rd73, %rd224, 3;
	and.b64  	%rd74, %rd73, 4294967295;
	add.s64 	%rd75, %rd74, %rd14;
	shl.b64 	%rd76, %rd75, 2;
	add.s64 	%rd77, %rd1, %rd76;
	ld.global.u32 	%r100, [%rd77];
	add.s32 	%r101, %r100, %r99;
	add.s64 	%rd78, %rd224, 4;
	and.b64  	%rd79, %rd78, 4294967295;
	add.s64 	%rd80, %rd79, %rd14;
	shl.b64 	%rd81, %rd80, 2;
	add.s64 	%rd82, %rd1, %rd81;
	ld.global.u32 	%r102, [%rd82];
	add.s32 	%r103, %r102, %r101;
	add.s64 	%rd83, %rd224, 5;
	and.b64  	%rd84, %rd83, 4294967295;
	add.s64 	%rd85, %rd84, %rd14;
	shl.b64 	%rd86, %rd85, 2;
	add.s64 	%rd87, %rd1, %rd86;
	ld.global.u32 	%r104, [%rd87];
	add.s32 	%r105, %r104, %r103;
	add.s64 	%rd88, %rd224, 6;
	and.b64  	%rd89, %rd88, 4294967295;
	add.s64 	%rd90, %rd89, %rd14;
	shl.b64 	%rd91, %rd90, 2;
	add.s64 	%rd92, %rd1, %rd91;
	ld.global.u32 	%r106, [%rd92];
	add.s32 	%r107, %r106, %r105;
	add.s64 	%rd93, %rd224, 7;
	and.b64  	%rd94, %rd93, 4294967295;
	add.s64 	%rd95, %rd94, %rd14;
	shl.b64 	%rd96, %rd95, 2;
	add.s64 	%rd97, %rd1, %rd96;
	ld.global.u32 	%r108, [%rd97];
	add.s32 	%r224, %r108, %r107;
	add.s64 	%rd98, %rd224, 8;
	and.b64  	%rd224, %rd98, 4294967295;
$L__BB4_10:
	and.b64  	%rd99, %rd8, 7;
	setp.eq.s64 	%p8, %rd99, 0;
	@%p8 bra 	$L__BB4_17;
	and.b64  	%rd25, %rd7, 3;
	add.s64 	%rd100, %rd7, -1;
	setp.lt.u64 	%p9, %rd100, 3;
	@%p9 bra 	$L__BB4_13;
	add.s64 	%rd101, %rd224, %rd14;
	shl.b64 	%rd102, %rd101, 2;
	add.s64 	%rd103, %rd1, %rd102;
	ld.global.u32 	%r110, [%rd103];
	add.s32 	%r111, %r110, %r224;
	add.s64 	%rd104, %rd224, 1;
	and.b64  	%rd105, %rd104, 4294967295;
	add.s64 	%rd106, %rd105, %rd14;
	shl.b64 	%rd107, %rd106, 2;
	add.s64 	%rd108, %rd1, %rd107;
	ld.global.u32 	%r112, [%rd108];
	add.s32 	%r113, %r112, %r111;
	add.s64 	%rd109, %rd224, 2;
	and.b64  	%rd110, %rd109, 4294967295;
	add.s64 	%rd111, %rd110, %rd14;
	shl.b64 	%rd112, %rd111, 2;
	add.s64 	%rd113, %rd1, %rd112;
	ld.global.u32 	%r114, [%rd113];
	add.s32 	%r115, %r114, %r113;
	add.s64 	%rd114, %rd224, 3;
	and.b64  	%rd115, %rd114, 4294967295;
	add.s64 	%rd116, %rd115, %rd14;
	shl.b64 	%rd117, %rd116, 2;
	add.s64 	%rd118, %rd1, %rd117;
	ld.global.u32 	%r116, [%rd118];
	add.s32 	%r224, %r116, %r115;
	add.s64 	%rd119, %rd224, 4;
	and.b64  	%rd224, %rd119, 4294967295;
$L__BB4_13:
	setp.eq.s64 	%p10, %rd25, 0;
	@%p10 bra 	$L__BB4_17;
	add.s64 	%rd120, %rd224, %rd14;
	shl.b64 	%rd121, %rd120, 2;
	add.s64 	%rd122, %rd1, %rd121;
	ld.global.u32 	%r117, [%rd122];
	add.s32 	%r224, %r117, %r224;
	setp.eq.s64 	%p11, %rd25, 1;
	@%p11 bra 	$L__BB4_17;
	add.s64 	%rd123, %rd224, 1;
	and.b64  	%rd124, %rd123, 4294967295;
	add.s64 	%rd125, %rd124, %rd14;
	shl.b64 	%rd126, %rd125, 2;
	add.s64 	%rd127, %rd1, %rd126;
	ld.global.u32 	%r118, [%rd127];
	add.s32 	%r224, %r118, %r224;
	setp.eq.s64 	%p12, %rd25, 2;
	@%p12 bra 	$L__BB4_17;
	add.s64 	%rd128, %rd224, 2;
	and.b64  	%rd129, %rd128, 4294967295;
	add.s64 	%rd130, %rd129, %rd14;
	shl.b64 	%rd131, %rd130, 2;
	add.s64 	%rd132, %rd1, %rd131;
	ld.global.u32 	%r119, [%rd132];
	add.s32 	%r224, %r119, %r224;
$L__BB4_17:
	add.s64 	%rd28, %rd13, %rd4;
	add.s64 	%rd133, %rd28, 4;
	setp.le.u64 	%p13, %rd133, %rd3;
	@%p13 bra 	$L__BB4_41;
	setp.ge.s64 	%p14, %rd28, %rd3;
	@%p14 bra 	$L__BB4_32;
	add.s64 	%rd137, %rd10, %rd3;
	sub.s64 	%rd138, %rd4, %rd137;
	setp.gt.u64 	%p15, %rd138, -16;
	mov.b64 	%rd228, 0;
	@%p15 bra 	$L__BB4_22;
	mov.b64 	%rd226, 0;
$L__BB4_21:
	.pragma "nounroll";
	add.s64 	%rd140, %rd226, %rd28;
	shl.b64 	%rd141, %rd140, 2;
	add.s64 	%rd142, %rd1, %rd141;
	ld.global.u32 	%r128, [%rd142];
	add.s32 	%r129, %r128, %r224;
	ld.global.u32 	%r130, [%rd142+4];
	add.s32 	%r131, %r130, %r129;
	ld.global.u32 	%r132, [%rd142+8];
	add.s32 	%r133, %r132, %r131;
	ld.global.u32 	%r134, [%rd142+12];
	add.s32 	%r135, %r134, %r133;
	ld.global.u32 	%r136, [%rd142+16];
	add.s32 	%r137, %r136, %r135;
	ld.global.u32 	%r138, [%rd142+20];
	add.s32 	%r139, %r138, %r137;
	ld.global.u32 	%r140, [%rd142+24];
	add.s32 	%r141, %r140, %r139;
	ld.global.u32 	%r142, [%rd142+28];
	add.s32 	%r143, %r142, %r141;
	ld.global.u32 	%r144, [%rd142+32];
	add.s32 	%r145, %r144, %r143;
	ld.global.u32 	%r146, [%rd142+36];
	add.s32 	%r147, %r146, %r145;
	ld.global.u32 	%r148, [%rd142+40];
	add.s32 	%r149, %r148, %r147;
	ld.global.u32 	%r150, [%rd142+44];
	add.s32 	%r151, %r150, %r149;
	ld.global.u32 	%r152, [%rd142+48];
	add.s32 	%r153, %r152, %r151;
	ld.global.u32 	%r154, [%rd142+52];
	add.s32 	%r155, %r154, %r153;
	ld.global.u32 	%r156, [%rd142+56];
	add.s32 	%r157, %r156, %r155;
	ld.global.u32 	%r158, [%rd142+60];
	add.s32 	%r224, %r158, %r157;
	add.s64 	%rd226, %rd226, 16;
	and.b64  	%rd228, %rd11, -16;
	setp.ne.s64 	%p16, %rd226, %rd228;
	@%p16 bra 	$L__BB4_21;
$L__BB4_22:
	and.b64  	%rd143, %rd11, 15;
	setp.eq.s64 	%p17, %rd143, 0;
	@%p17 bra 	$L__BB4_32;
	setp.lt.u64 	%p18, %rd9, 7;
	@%p18 bra 	$L__BB4_25;
	add.s64 	%rd144, %rd228, %rd28;
	shl.b64 	%rd145, %rd144, 2;
	add.s64 	%rd146, %rd1, %rd145;
	ld.global.u32 	%r160, [%rd146];
	add.s32 	%r161, %r160, %r224;
	add.s64 	%rd147, %rd228, 1;
	and.b64  	%rd148, %rd147, 4294967295;
	add.s64 	%rd149, %rd148, %rd28;
	shl.b64 	%rd150, %rd149, 2;
	add.s64 	%rd151, %rd1, %rd150;
	ld.global.u32 	%r162, [%rd151];
	add.s32 	%r163, %r162, %r161;
	add.s64 	%rd152, %rd228, 2;
	and.b64  	%rd153, %rd152, 4294967295;
	add.s64 	%rd154, %rd153, %rd28;
	shl.b64 	%rd155, %rd154, 2;
	add.s64 	%rd156, %rd1, %rd155;
	ld.global.u32 	%r164, [%rd156];
	add.s32 	%r165, %r164, %r163;
	add.s64 	%rd157, %rd228, 3;
	and.b64  	%rd158, %rd157, 4294967295;
	add.s64 	%rd159, %rd158, %rd28;
	shl.b64 	%rd160, %rd159, 2;
	add.s64 	%rd161, %rd1, %rd160;
	ld.global.u32 	%r166, [%rd161];
	add.s32 	%r167, %r166, %r165;
	add.s64 	%rd162, %rd228, 4;
	and.b64  	%rd163, %rd162, 4294967295;
	add.s64 	%rd164, %rd163, %rd28;
	shl.b64 	%rd165, %rd164, 2;
	add.s64 	%rd166, %rd1, %rd165;
	ld.global.u32 	%r168, [%rd166];
	add.s32 	%r169, %r168, %r167;
	add.s64 	%rd167, %rd228, 5;
	and.b64  	%rd168, %rd167, 4294967295;
	add.s64 	%rd169, %rd168, %rd28;
	shl.b64 	%rd170, %rd169, 2;
	add.s64 	%rd171, %rd1, %rd170;
	ld.global.u32 	%r170, [%rd171];
	add.s32 	%r171, %r170, %r169;
	add.s64 	%rd172, %rd228, 6;
	and.b64  	%rd173, %rd172, 4294967295;
	add.s64 	%rd174, %rd173, %rd28;
	shl.b64 	%rd175, %rd174, 2;
	add.s64 	%rd176, %rd1, %rd175;
	ld.global.u32 	%r172, [%rd176];
	add.s32 	%r173, %r172, %r171;
	add.s64 	%rd177, %rd228, 7;
	and.b64  	%rd178, %rd177, 4294967295;
	add.s64 	%rd179, %rd178, %rd28;
	shl.b64 	%rd180, %rd179, 2;
	add.s64 	%rd181, %rd1, %rd180;
	ld.global.u32 	%r174, [%rd181];
	add.s32 	%r224, %r174, %r173;
	add.s64 	%rd182, %rd228, 8;
	and.b64  	%rd228, %rd182, 4294967295;
$L__BB4_25:
	and.b64  	%rd183, %rd8, 7;
	setp.eq.s64 	%p19, %rd183, 0;
	@%p19 bra 	$L__BB4_32;
	and.b64  	%rd35, %rd7, 3;
	add.s64 	%rd184, %rd7, -1;
	setp.lt.u64 	%p20, %rd184, 3;
	@%p20 bra 	$L__BB4_28;
	add.s64 	%rd185, %rd228, %rd28;
	shl.b64 	%rd186, %rd185, 2;
	add.s64 	%rd187, %rd1, %rd186;
	ld.global.u32 	%r176, [%rd187];
	add.s32 	%r177, %r176, %r224;
	add.s64 	%rd188, %rd228, 1;
	and.b64  	%rd189, %rd188, 4294967295;
	add.s64 	%rd190, %rd189, %rd28;
	shl.b64 	%rd191, %rd190, 2;
	add.s64 	%rd192, %rd1, %rd191;
	ld.global.u32 	%r178, [%rd192];
	add.s32 	%r179, %r178, %r177;
	add.s64 	%rd193, %rd228, 2;
	and.b64  	%rd194, %rd193, 4294967295;
	add.s64 	%rd195, %rd194, %rd28;
	shl.b64 	%rd196, %rd195, 2;
	add.s64 	%rd197, %rd1, %rd196;
	ld.global.u32 	%r180, [%rd197];
	add.s32 	%r181, %r180, %r179;
	add.s64 	%rd198, %rd228, 3;
	and.b64  	%rd199, %rd198, 4294967295;
	add.s64 	%rd200, %rd199, %rd28;
	shl.b64 	%rd201, %rd200, 2;
	add.s64 	%rd202, %rd1, %rd201;
	ld.global.u32 	%r182, [%rd202];
	add.s32 	%r224, %r182, %r181;
	add.s64 	%rd203, %rd228, 4;
	and.b64  	%rd228, %rd203, 4294967295;
$L__BB4_28:
	setp.eq.s64 	%p21, %rd35, 0;
	@%p21 bra 	$L__BB4_32;
	add.s64 	%rd204, %rd228, %rd28;
	shl.b64 	%rd205, %rd204, 2;
	add.s64 	%rd206, %rd1, %rd205;
	ld.global.u32 	%r183, [%rd206];
	add.s32 	%r224, %r183, %r224;
	setp.eq.s64 	%p22, %rd35, 1;
	@%p22 bra 	$L__BB4_32;
	add.s64 	%rd207, %rd228, 1;
	and.b64  	%rd208, %rd207, 4294967295;
	add.s64 	%rd209, %rd208, %rd28;
	shl.b64 	%rd210, %rd209, 2;
	add.s64 	%rd211, %rd1, %rd210;
	ld.global.u32 	%r184, [%rd211];
	add.s32 	%r224, %r184, %r224;
	setp.eq.s64 	%p23, %rd35, 2;
	@%p23 bra 	$L__BB4_32;
	add.s64 	%rd212, %rd228, 2;
	and.b64  	%rd213, %rd212, 4294967295;
	add.s64 	%rd214, %rd213, %rd28;
	shl.b64 	%rd215, %rd214, 2;
	add.s64 	%rd216, %rd1, %rd215;
	ld.global.u32 	%r185, [%rd216];
	add.s32 	%r224, %r185, %r224;
$L__BB4_32:
	add.s32 	%r207, %r207, 1;
	setp.ne.s32 	%p24, %r207, %r43;
	add.s64 	%rd220, %rd220, 1;
	add.s16 	%rs23, %rs23, 1;
	add.s16 	%rs22, %rs22, 1;
	@%p24 bra 	$L__BB4_2;
$L__BB4_33:
	and.b32  	%r37, %r1, 31;
	shfl.sync.down.b32	%r186|%p25, %r224, 16, 31, -1;
	add.s32 	%r187, %r186, %r224;
	shfl.sync.down.b32	%r188|%p26, %r187, 8, 31, -1;
	add.s32 	%r189, %r188, %r187;
	shfl.sync.down.b32	%r190|%p27, %r189, 4, 31, -1;
	add.s32 	%r191, %r190, %r189;
	shfl.sync.down.b32	%r192|%p28, %r191, 2, 31, -1;
	add.s32 	%r193, %r192, %r191;
	shfl.sync.down.b32	%r194|%p29, %r193, 1, 31, -1;
	add.s32 	%r38, %r194, %r193;
	setp.ne.s32 	%p30, %r37, 0;
	@%p30 bra 	$L__BB4_35;
	shr.u32 	%r195, %r1, 3;
	mov.u32 	%r196, _ZZ12block_reduceILi256EEiiE4smem;
	add.s32 	%r197, %r196, %r195;
	st.shared.u32 	[%r197], %r38;
$L__BB4_35:
	bar.sync 	0;
	setp.gt.u32 	%p31, %r37, 7;
	mov.b32 	%r226, 0;
	@%p31 bra 	$L__BB4_37;
	shl.b32 	%r199, %r37, 2;
	mov.u32 	%r200, _ZZ12block_reduceILi256EEiiE4smem;
	add.s32 	%r201, %r200, %r199;
	ld.shared.u32 	%r226, [%r201];
$L__BB4_37:
	shfl.sync.down.b32	%r202|%p32, %r226, 4, 31, -1;
	add.s32 	%r203, %r202, %r226;
	shfl.sync.down.b32	%r204|%p33, %r203, 2, 31, -1;
	add.s32 	%r205, %r204, %r203;
	shfl.sync.down.b32	%r206|%p34, %r205, 1, 31, -1;
	add.s32 	%r41, %r206, %r205;
	setp.ne.s32 	%p35, %r1, 0;
	@%p35 bra 	$L__BB4_39;
	cvta.to.global.u64 	%rd217, %rd39;
	mul.wide.u32 	%rd218, %r2, 4;
	add.s64 	%rd219, %rd217, %rd218;
	st.global.u32 	[%rd219], %r41;
$L__BB4_39:
	ret;
$L__BB4_40:
	shl.b64 	%rd50, %rd14, 2;
	add.s64 	%rd51, %rd1, %rd50;
	ld.global.u32 	%r54, [%rd51];
	ld.global.u32 	%r55, [%rd51+4];
	ld.global.u32 	%r56, [%rd51+8];
	ld.global.u32 	%r57, [%rd51+12];
	add.s32 	%r58, %r54, %r224;
	add.s32 	%r59, %r58, %r55;
	add.s32 	%r60, %r59, %r56;
	add.s32 	%r224, %r60, %r57;
	bra.uni 	$L__BB4_17;
$L__BB4_41:
	shl.b64 	%rd134, %rd28, 2;
	add.s64 	%rd135, %rd1, %rd134;
	ld.global.u32 	%r120, [%rd135];
	ld.global.u32 	%r121, [%rd135+4];
	ld.global.u32 	%r122, [%rd135+8];
	ld.global.u32 	%r123, [%rd135+12];
	add.s32 	%r124, %r120, %r224;
	add.s32 	%r125, %r124, %r121;
	add.s32 	%r126, %r125, %r122;
	add.s32 	%r224, %r126, %r123;
	bra.uni 	$L__BB4_32;

}


// ===== COMPILED SASS (sm_100) =====

	.target	sm_100

	.elftype	@"ET_EXEC"


//--------------------- .note.nv.tkinfo           --------------------------
	.section	.note.nv.tkinfo,"",@"SHT_NOTE"
	.sectionflags	@"SHF_NOTE_NV_TKINFO"
	.tkinfo
        /*0018*/ 	.word	0x00000002
        /*0030*/ 	.string	""
        /*0030*/ 	.string	"ptxas"
        /*0030*/ 	.string	"Cuda compilation tools, release 13.0, V13.0.88"
        /*0030*/ 	.string	"Build cuda_13.0.r13.0/compiler.36424714_0"
        /*0030*/ 	.string	"-arch sm_100 -m 64 "



//--------------------- .note.nv.cuinfo           --------------------------
	.section	.note.nv.cuinfo,"",@"SHT_NOTE"
	.sectionflags	@"SHF_NOTE_NV_CUINFO"
        /*0018*/ 	.short	0x0002
        /*001a*/ 	.short	0x0064
        /*001c*/ 	.short	0x0082
	.zero		2


//--------------------- .nv.info                  --------------------------
	.section	.nv.info,"",@"SHT_CUDA_INFO"
	.align	4


	//----- nvinfo : EIATTR_REGCOUNT
	.align		4
        /*0000*/ 	.byte	0x04, 0x2f
        /*0002*/ 	.short	(.L_1 - .L_0)
	.align		4
.L_0:
        /*0004*/ 	.word	index@(_Z8kernel_0PiiS_)
        /*0008*/ 	.word	0x0000000a


	//----- nvinfo : EIATTR_FRAME_SIZE
	.align		4
.L_1:
        /*000c*/ 	.byte	0x04, 0x11
        /*000e*/ 	.short	(.L_3 - .L_2)
	.align		4
.L_2:
        /*0010*/ 	.word	index@(_Z8kernel_0PiiS_)
        /*0014*/ 	.word	0x00000000


	//----- nvinfo : EIATTR_REGCOUNT
	.align		4
.L_3:
        /*0018*/ 	.byte	0x04, 0x2f
        /*001a*/ 	.short	(.L_5 - .L_4)
	.align		4
.L_4:
        /*001c*/ 	.word	index@(_Z8kernel_1PiiS_)
        /*0020*/ 	.word	0x0000000c


	//----- nvinfo : EIATTR_FRAME_SIZE
	.align		4
.L_5:
        /*0024*/ 	.byte	0x04, 0x11
        /*0026*/ 	.short	(.L_7 - .L_6)
	.align		4
.L_6:
        /*0028*/ 	.word	index@(_Z8kernel_1PiiS_)
        /*002c*/ 	.word	0x00000000


	//----- nvinfo : EIATTR_REGCOUNT
	.align		4
.L_7:
        /*0030*/ 	.byte	0x04, 0x2f
        /*0032*/ 	.short	(.L_9 - .L_8)
	.align		4
.L_8:
        /*0034*/ 	.word	index@(_Z8kernel_2PiiS_i)
        /*0038*/ 	.word	0x00000028


	//----- nvinfo : EIATTR_FRAME_SIZE
	.align		4
.L_9:
        /*003c*/ 	.byte	0x04, 0x11
        /*003e*/ 	.short	(.L_11 - .L_10)
	.align		4
.L_10:
        /*0040*/ 	.word	index@(_Z8kernel_2PiiS_i)
        /*0044*/ 	.word	0x00000000


	//----- nvinfo : EIATTR_REGCOUNT
	.align		4
.L_11:
        /*0048*/ 	.byte	0x04, 0x2f
        /*004a*/ 	.short	(.L_13 - .L_12)
	.align		4
.L_12:
        /*004c*/ 	.word	index@(_Z8kernel_3PiiS_i)
        /*0050*/ 	.word	0x00000020


	//----- nvinfo : EIATTR_FRAME_SIZE
	.align		4
.L_13:
        /*0054*/ 	.byte	0x04, 0x11
        /*0056*/ 	.short	(.L_15 - .L_14)
	.align		4
.L_14:
        /*0058*/ 	.word	index@(_Z8kernel_3PiiS_i)
        /*005c*/ 	.word	0x00000000


	//----- nvinfo : EIATTR_REGCOUNT
	.align		4
.L_15:
        /*0060*/ 	.byte	0x04, 0x2f
        /*0062*/ 	.short	(.L_17 - .L_16)
	.align		4
.L_16:
        /*0064*/ 	.word	index@(_Z8kernel_4PiiS_i)
        /*0068*/ 	.word	0x00000028


	//----- nvinfo : EIATTR_FRAME_SIZE
	.align		4
.L_17:
        /*006c*/ 	.byte	0x04, 0x11
        /*006e*/ 	.short	(.L_19 - .L_18)
	.align		4
.L_18:
        /*0070*/ 	.word	index@(_Z8kernel_4PiiS_i)
        /*0074*/ 	.word	0x00000000


	//----- nvinfo : EIATTR_MIN_STACK_SIZE
	.align		4
.L_19:
        /*0078*/ 	.byte	0x04, 0x12
        /*007a*/ 	.short	(.L_21 - .L_20)
	.align		4
.L_20:
        /*007c*/ 	.word	index@(_Z8kernel_4PiiS_i)
        /*0080*/ 	.word	0x00000000


	//----- nvinfo : EIATTR_MIN_STACK_SIZE
	.align		4
.L_21:
        /*0084*/ 	.byte	0x04, 0x12
        /*0086*/ 	.short	(.L_23 - .L_22)
	.align		4
.L_22:
        /*0088*/ 	.word	index@(_Z8kernel_3PiiS_i)
        /*008c*/ 	.word	0x00000000


	//----- nvinfo : EIATTR_MIN_STACK_SIZE
	.align		4
.L_23:
        /*0090*/ 	.byte	0x04, 0x12
        /*0092*/ 	.short	(.L_25 - .L_24)
	.align		4
.L_24:
        /*0094*/ 	.word	index@(_Z8kernel_2PiiS_i)
        /*0098*/ 	.word	0x00000000


	//----- nvinfo : EIATTR_MIN_STACK_SIZE
	.align		4
.L_25:
        /*009c*/ 	.byte	0x04, 0x12
        /*009e*/ 	.short	(.L_27 - .L_26)
	.align		4
.L_26:
        /*00a0*/ 	.word	index@(_Z8kernel_1PiiS_)
        /*00a4*/ 	.word	0x00000000


	//----- nvinfo : EIATTR_MIN_STACK_SIZE
	.align		4
.L_27:
        /*00a8*/ 	.byte	0x04, 0x12
        /*00aa*/ 	.short	(.L_29 - .L_28)
	.align		4
.L_28:
        /*00ac*/ 	.word	index@(_Z8kernel_0PiiS_)
        /*00b0*/ 	.word	0x00000000
.L_29:


//--------------------- .nv.compat                --------------------------
	.section	.nv.compat,"",@"SHT_CUDA_COMPAT_INFO"
	.align	4
        /*0000*/ 	.byte	0x02, 0x09, 0x00, 0x00, 0x02, 0x02, 0x01, 0x00, 0x02, 0x05, 0x05, 0x00, 0x03, 0x07, 0x01, 0x01
        /*0010*/ 	.byte	0x02, 0x03, 0x00, 0x00, 0x02, 0x06, 0x01, 0x00, 0x04, 0x0b, 0x08, 0x00, 0x09, 0x00, 0x00, 0x00
        /*0020*/ 	.byte	0x00, 0x00, 0x00, 0x00


//--------------------- .nv.info._Z8kernel_4PiiS_i --------------------------
	.section	.nv.info._Z8kernel_4PiiS_i,"",@"SHT_CUDA_INFO"
	.sectionflags	@""
	.align	4


	//----- nvinfo : EIATTR_CUDA_API_VERSION
	.align		4
        /*0000*/ 	.byte	0x04, 0x37
        /*0002*/ 	.short	(.L_31 - .L_30)
.L_30:
        /*0004*/ 	.word	0x00000082


	//----- nvinfo : EIATTR_KPARAM_INFO
	.align		4
.L_31:
        /*0008*/ 	.byte	0x04, 0x17
        /*000a*/ 	.short	(.L_33 - .L_32)
.L_32:
        /*000c*/ 	.word	0x00000000
        /*0010*/ 	.short	0x0003
        /*0012*/ 	.short	0x0018
        /*0014*/ 	.byte	0x00, 0xf0, 0x11, 0x00


	//----- nvinfo : EIATTR_KPARAM_INFO
	.align		4
.L_33:
        /*0018*/ 	.byte	0x04, 0x17
        /*001a*/ 	.short	(.L_35 - .L_34)
.L_34:
        /*001c*/ 	.word	0x00000000
        /*0020*/ 	.short	0x0002
        /*0022*/ 	.short	0x0010
        /*0024*/ 	.byte	0x00, 0xf5, 0x21, 0x00


	//----- nvinfo : EIATTR_KPARAM_INFO
	.align		4
.L_35:
        /*0028*/ 	.byte	0x04, 0x17
        /*002a*/ 	.short	(.L_37 - .L_36)
.L_36:
        /*002c*/ 	.word	0x00000000
        /*0030*/ 	.short	0x0001
        /*0032*/ 	.short	0x0008
        /*0034*/ 	.byte	0x00, 0xf0, 0x11, 0x00


	//----- nvinfo : EIATTR_KPARAM_INFO
	.align		4
.L_37:
        /*0038*/ 	.byte	0x04, 0x17
        /*003a*/ 	.short	(.L_39 - .L_38)
.L_38:
        /*003c*/ 	.word	0x00000000
        /*0040*/ 	.short	0x0000
        /*0042*/ 	.short	0x0000
        /*0044*/ 	.byte	0x00, 0xf5, 0x21, 0x00


	//----- nvinfo : EIATTR_SPARSE_MMA_MASK
	.align		4
.L_39:
        /*0048*/ 	.byte	0x03, 0x50
        /*004a*/ 	.short	0x0000


	//----- nvinfo : EIATTR_MAXREG_COUNT
	.align		4
        /*004c*/ 	.byte	0x03, 0x1b
        /*004e*/ 	.short	0x00ff


	//----- nvinfo : EIATTR_NUM_BARRIERS
	.align		4
        /*0050*/ 	.byte	0x02, 0x4c
        /*0052*/ 	.byte	0x01
	.zero		1


	//----- nvinfo : EIATTR_MERCURY_ISA_VERSION
	.align		4
        /*0054*/ 	.byte	0x03, 0x5f
        /*0056*/ 	.short	0x0101


	//----- nvinfo : EIATTR_COOP_GROUP_MASK_REGIDS
	.align		4
        /*0058*/ 	.byte	0x04, 0x29
        /*005a*/ 	.short	(.L_41 - .L_40)


	//   ....[0]....
.L_40:
        /*005c*/ 	.word	0xffffffff


	//   ....[1]....
        /*0060*/ 	.word	0xffffffff


	//   ....[2]....
        /*0064*/ 	.word	0xffffffff


	//   ....[3]....
        /*0068*/ 	.word	0xffffffff


	//   ....[4]....
        /*006c*/ 	.word	0xffffffff


	//   ....[5]....
        /*0070*/ 	.word	0xffffffff


	//   ....[6]....
        /*0074*/ 	.word	0xffffffff


	//   ....[7]....
        /*0078*/ 	.word	0xffffffff


	//----- nvinfo : EIATTR_COOP_GROUP_INSTR_OFFSETS
	.align		4
.L_41:
        /*007c*/ 	.byte	0x04, 0x28
        /*007e*/ 	.short	(.L_43 - .L_42)


	//   ....[0]....
.L_42:
        /*0080*/ 	.word	0x00001d00


	//   ....[1]....
        /*0084*/ 	.word	0x00001d30


	//   ....[2]....
        /*0088*/ 	.word	0x00001d60


	//   ....[3]....
        /*008c*/ 	.word	0x00001dd0


	//   ....[4]....
        /*0090*/ 	.word	0x00001e20


	//   ....[5]....
        /*0094*/ 	.word	0x00001ea0


	//   ....[6]....
        /*0098*/ 	.word	0x00001ec0


	//   ....[7]....
        /*009c*/ 	.word	0x00001ee0


	//----- nvinfo : EIATTR_VRC_CTA_INIT_COUNT
	.align		4
.L_43:
        /*00a0*/ 	.byte	0x02, 0x4a
	.zero		1
	.zero		1


	//----- nvinfo : EIATTR_EXIT_INSTR_OFFSETS
	.align		4
        /*00a4*/ 	.byte	0x04, 0x1c
        /*00a6*/ 	.short	(.L_45 - .L_44)


	//   ....[0]....
.L_44:
        /*00a8*/ 	.word	0x00001ef0


	//   ....[1]....
        /*00ac*/ 	.word	0x00001f40


	//----- nvinfo : EIATTR_CRS_STACK_SIZE
	.align		4
.L_45:
        /*00b0*/ 	.byte	0x04, 0x1e
        /*00b2*/ 	.short	(.L_47 - .L_46)
.L_46:
        /*00b4*/ 	.word	0x00000000


	//----- nvinfo : EIATTR_CBANK_PARAM_SIZE
	.align		4
.L_47:
        /*00b8*/ 	.byte	0x03, 0x19
        /*00ba*/ 	.short	0x001c


	//----- nvinfo : EIATTR_PARAM_CBANK
	.align		4
        /*00bc*/ 	.byte	0x04, 0x0a
        /*00be*/ 	.short	(.L_49 - .L_48)
	.align		4
.L_48:
        /*00c0*/ 	.word	index@(.nv.constant0._Z8kernel_4PiiS_i)
        /*00c4*/ 	.short	0x0380
        /*00c6*/ 	.short	0x001c


	//----- nvinfo : EIATTR_SW_WAR
	.align		4
.L_49:
        /*00c8*/ 	.byte	0x04, 0x36
        /*00ca*/ 	.short	(.L_51 - .L_50)
.L_50:
        /*00cc*/ 	.word	0x00000008
.L_51:


//--------------------- .nv.info._Z8kernel_3PiiS_i --------------------------
	.section	.nv.info._Z8kernel_3PiiS_i,"",@"SHT_CUDA_INFO"
	.sectionflags	@""
	.align	4


	//----- nvinfo : EIATTR_CUDA_API_VERSION
	.align		4
        /*0000*/ 	.byte	0x04, 0x37
        /*0002*/ 	.short	(.L_53 - .L_52)
.L_52:
        /*0004*/ 	.word	0x00000082


	//----- nvinfo : EIATTR_KPARAM_INFO
	.align		4
.L_53:
        /*0008*/ 	.byte	0x04, 0x17
        /*000a*/ 	.short	(.L_55 - .L_54)
.L_54:
        /*000c*/ 	.word	0x00000000
        /*0010*/ 	.short	0x0003
        /*0012*/ 	.short	0x0018
        /*0014*/ 	.byte	0x00, 0xf0, 0x11, 0x00


	//----- nvinfo : EIATTR_KPARAM_INFO
	.align		4
.L_55:
        /*0018*/ 	.byte	0x04, 0x17
        /*001a*/ 	.short	(.L_57 - .L_56)
.L_56:
        /*001c*/ 	.word	0x00000000
        /*0020*/ 	.short	0x0002
        /*0022*/ 	.short	0x0010
        /*0024*/ 	.byte	0x00, 0xf5, 0x21, 0x00


	//----- nvinfo : EIATTR_KPARAM_INFO
	.align		4
.L_57:
        /*0028*/ 	.byte	0x04, 0x17
        /*002a*/ 	.short	(.L_59 - .L_58)
.L_58:
        /*002c*/ 	.word	0x00000000
        /*0030*/ 	.short	0x0001
        /*0032*/ 	.short	0x0008
        /*0034*/ 	.byte	0x00, 0xf0, 0x11, 0x00


	//----- nvinfo : EIATTR_KPARAM_INFO
	.align		4
.L_59:
        /*0038*/ 	.byte	0x04, 0x17
        /*003a*/ 	.short	(.L_61 - .L_60)
.L_60:
        /*003c*/ 	.word	0x00000000
        /*0040*/ 	.short	0x0000
        /*0042*/ 	.short	0x0000
        /*0044*/ 	.byte	0x00, 0xf5, 0x21, 0x00


	//----- nvinfo : EIATTR_SPARSE_MMA_MASK
	.align		4
.L_61:
        /*0048*/ 	.byte	0x03, 0x50
        /*004a*/ 	.short	0x0000


	//----- nvinfo : EIATTR_MAXREG_COUNT
	.align		4
        /*004c*/ 	.byte	0x03, 0x1b
        /*004e*/ 	.short	0x00ff


	//----- nvinfo : EIATTR_NUM_BARRIERS
	.align		4
        /*0050*/ 	.byte	0x02, 0x4c
        /*0052*/ 	.byte	0x01
	.zero		1


	//----- nvinfo : EIATTR_MERCURY_ISA_VERSION
	.align		4
        /*0054*/ 	.byte	0x03, 0x5f
        /*0056*/ 	.short	0x0101


	//----- nvinfo : EIATTR_COOP_GROUP_MASK_REGIDS
	.align		4
        /*0058*/ 	.byte	0x04, 0x29
        /*005a*/ 	.short	(.L_63 - .L_62)


	//   ....[0]....
.L_62:
        /*005c*/ 	.word	0xffffffff


	//   ....[1]....
        /*0060*/ 	.word	0xffffffff


	//   ....[2]....
        /*0064*/ 	.word	0xffffffff


	//   ....[3]....
        /*0068*/ 	.word	0xffffffff


	//   ....[4]....
        /*006c*/ 	.word	0xffffffff


	//   ....[5]....
        /*0070*/ 	.word	0xffffffff


	//   ....[6]....
        /*0074*/ 	.word	0xffffffff


	//   ....[7]....
        /*0078*/ 	.word	0xffffffff


	//----- nvinfo : EIATTR_COOP_GROUP_INSTR_OFFSETS
	.align		4
.L_63:
        /*007c*/ 	.byte	0x04, 0x28
        /*007e*/ 	.short	(.L_65 - .L_64)


	//   ....[0]....
.L_64:
        /*0080*/ 	.word	0x00001ce0


	//   ....[1]....
        /*0084*/ 	.word	0x00001d10


	//   ....[2]....
        /*0088*/ 	.word	0x00001d40


	//   ....[3]....
        /*008c*/ 	.word	0x00001db0


	//   ....[4]....
        /*0090*/ 	.word	0x00001e20


	//   ....[5]....
        /*0094*/ 	.word	0x00001e80


	//   ....[6]....
        /*0098*/ 	.word	0x00001ea0


	//   ....[7]....
        /*009c*/ 	.word	0x00001ec0


	//----- nvinfo : EIATTR_VRC_CTA_INIT_COUNT
	.align		4
.L_65:
        /*00a0*/ 	.byte	0x02, 0x4a
	.zero		1
	.zero		1


	//----- nvinfo : EIATTR_EXIT_INSTR_OFFSETS
	.align		4
        /*00a4*/ 	.byte	0x04, 0x1c
        /*00a6*/ 	.short	(.L_67 - .L_66)


	//   ....[0]....
.L_66:
        /*00a8*/ 	.word	0x00001ed0


	//   ....[1]....
        /*00ac*/ 	.word	0x00001f10


	//----- nvinfo : EIATTR_CRS_STACK_SIZE
	.align		4
.L_67:
        /*00b0*/ 	.byte	0x04, 0x1e
        /*00b2*/ 	.short	(.L_69 - .L_68)
.L_68:
        /*00b4*/ 	.word	0x00000000


	//----- nvinfo : EIATTR_CBANK_PARAM_SIZE
	.align		4
.L_69:
        /*00b8*/ 	.byte	0x03, 0x19
        /*00ba*/ 	.short	0x001c


	//----- nvinfo : EIATTR_PARAM_CBANK
	.align		4
        /*00bc*/ 	.byte	0x04, 0x0a
        /*00be*/ 	.short	(.L_71 - .L_70)
	.align		4
.L_70:
        /*00c0*/ 	.word	index@(.nv.constant0._Z8kernel_3PiiS_i)
        /*00c4*/ 	.short	0x0380
        /*00c6*/ 	.short	0x001c


	//----- nvinfo : EIATTR_SW_WAR
	.align		4
.L_71:
        /*00c8*/ 	.byte	0x04, 0x36
        /*00ca*/ 	.short	(.L_73 - .L_72)
.L_72:
        /*00cc*/ 	.word	0x00000008
.L_73:


//--------------------- .nv.info._Z8kernel_2PiiS_i --------------------------
	.section	.nv.info._Z8kernel_2PiiS_i,"",@"SHT_CUDA_INFO"
	.sectionflags	@""
	.align	4


	//----- nvinfo : EIATTR_CUDA_API_VERSION
	.align		4
        /*0000*/ 	.byte	0x04, 0x37
        /*0002*/ 	.short	(.L_75 - .L_74)
.L_74:
        /*0004*/ 	.word	0x00000082


	//----- nvinfo : EIATTR_KPARAM_INFO
	.align		4
.L_75:
        /*0008*/ 	.byte	0x04, 0x17
        /*000a*/ 	.short	(.L_77 - .L_76)
.L_76:
        /*000c*/ 	.word	0x00000000
        /*0010*/ 	.short	0x0003
        /*0012*/ 	.short	0x0018
        /*0014*/ 	.byte	0x00, 0xf0, 0x11, 0x00


	//----- nvinfo : EIATTR_KPARAM_INFO
	.align		4
.L_77:
        /*0018*/ 	.byte	0x04, 0x17
        /*001a*/ 	.short	(.L_79 - .L_78)
.L_78:
        /*001c*/ 	.word	0x00000000
        /*0020*/ 	.short	0x0002
        /*0022*/ 	.short	0x0010
        /*0024*/ 	.byte	0x00, 0xf5, 0x21, 0x00


	//----- nvinfo : EIATTR_KPARAM_INFO
	.align		4
.L_79:
        /*0028*/ 	.byte	0x04, 0x17
        /*002a*/ 	.short	(.L_81 - .L_80)
.L_80:
        /*002c*/ 	.word	0x00000000
        /*0030*/ 	.short	0x0001
        /*0032*/ 	.short	0x0008
        /*0034*/ 	.byte	0x00, 0xf0, 0x11, 0x00


	//----- nvinfo : EIATTR_KPARAM_INFO
	.align		4
.L_81:
        /*0038*/ 	.byte	0x04, 0x17
        /*003a*/ 	.short	(.L_83 - .L_82)
.L_82:
        /*003c*/ 	.word	0x00000000
        /*0040*/ 	.short	0x0000
        /*0042*/ 	.short	0x0000
        /*0044*/ 	.byte	0x00, 0xf5, 0x21, 0x00


	//----- nvinfo : EIATTR_SPARSE_MMA_MASK
	.align		4
.L_83:
        /*0048*/ 	.byte	0x03, 0x50
        /*004a*/ 	.short	0x0000


	//----- nvinfo : EIATTR_MAXREG_COUNT
	.align		4
        /*004c*/ 	.byte	0x03, 0x1b
        /*004e*/ 	.short	0x00ff


	//----- nvinfo : EIATTR_NUM_BARRIERS
	.align		4
        /*0050*/ 	.byte	0x02, 0x4c
        /*0052*/ 	.byte	0x01
	.zero		1


	//----- nvinfo : EIATTR_MERCURY_ISA_VERSION
	.align		4
        /*0054*/ 	.byte	0x03, 0x5f
        /*0056*/ 	.short	0x0101


	//----- nvinfo : EIATTR_VRC_CTA_INIT_COUNT
	.align		4
        /*0058*/ 	.byte	0x02, 0x4a
	.zero		1
	.zero		1


	//----- nvinfo : EIATTR_EXIT_INSTR_OFFSETS
	.align		4
        /*005c*/ 	.byte	0x04, 0x1c
        /*005e*/ 	.short	(.L_85 - .L_84)


	//   ....[0]....
.L_84:
        /*0060*/ 	.word	0x000020d0


	//   ....[1]....
        /*0064*/ 	.word	0x00002110


	//----- nvinfo : EIATTR_CRS_STACK_SIZE
	.align		4
.L_85:
        /*0068*/ 	.byte	0x04, 0x1e
        /*006a*/ 	.short	(.L_87 - .L_86)
.L_86:
        /*006c*/ 	.word	0x00000000


	//----- nvinfo : EIATTR_CBANK_PARAM_SIZE
	.align		4
.L_87:
        /*0070*/ 	.byte	0x03, 0x19
        /*0072*/ 	.short	0x001c


	//----- nvinfo : EIATTR_PARAM_CBANK
	.align		4
        /*0074*/ 	.byte	0x04, 0x0a
        /*0076*/ 	.short	(.L_89 - .L_88)
	.align		4
.L_88:
        /*0078*/ 	.word	index@(.nv.constant0._Z8kernel_2PiiS_i)
        /*007c*/ 	.short	0x0380
        /*007e*/ 	.short	0x001c


	//----- nvinfo : EIATTR_SW_WAR
	.align		4
.L_89:
        /*0080*/ 	.byte	0x04, 0x36
        /*0082*/ 	.short	(.L_91 - .L_90)
.L_90:
        /*0084*/ 	.word	0x00000008
.L_91:


//--------------------- .nv.info._Z8kernel_1PiiS_ --------------------------
	.section	.nv.info._Z8kernel_1PiiS_,"",@"SHT_CUDA_INFO"
	.sectionflags	@""
	.align	4


	//----- nvinfo : EIATTR_CUDA_API_VERSION
	.align		4
        /*0000*/ 	.byte	0x04, 0x37
        /*0002*/ 	.short	(.L_93 - .L_92)
.L_92:
        /*0004*/ 	.word	0x00000082


	//----- nvinfo : EIATTR_KPARAM_INFO
	.align		4
.L_93:
        /*0008*/ 	.byte	0x04, 0x17
        /*000a*/ 	.short	(.L_95 - .L_94)
.L_94:
        /*000c*/ 	.word	0x00000000
        /*0010*/ 	.short	0x0002
        /*0012*/ 	.short	0x0010
        /*0014*/ 	.byte	0x00, 0xf5, 0x21, 0x00


	//----- nvinfo : EIATTR_KPARAM_INFO
	.align		4
.L_95:
        /*0018*/ 	.byte	0x04, 0x17
        /*001a*/ 	.short	(.L_97 - .L_96)
.L_96:
        /*001c*/ 	.word	0x00000000
        /*0020*/ 	.short	0x0001
        /*0022*/ 	.short	0x0008
        /*0024*/ 	.byte	0x00, 0xf0, 0x11, 0x00


	//----- nvinfo : EIATTR_KPARAM_INFO
	.align		4
.L_97:
        /*0028*/ 	.byte	0x04, 0x17
        /*002a*/ 	.short	(.L_99 - .L_98)
.L_98:
        /*002c*/ 	.word	0x00000000
        /*0030*/ 	.short	0x0000
        /*0032*/ 	.short	0x0000
        /*0034*/ 	.byte	0x00, 0xf5, 0x21, 0x00


	//----- nvinfo : EIATTR_SPARSE_MMA_MASK
	.align		4
.L_99:
        /*0038*/ 	.byte	0x03, 0x50
        /*003a*/ 	.short	0x0000


	//----- nvinfo : EIATTR_MAXREG_COUNT
	.align		4
        /*003c*/ 	.byte	0x03, 0x1b
        /*003e*/ 	.short	0x00ff


	//----- nvinfo : EIATTR_NUM_BARRIERS
	.align		4
        /*0040*/ 	.byte	0x02, 0x4c
        /*0042*/ 	.byte	0x01
	.zero		1


	//----- nvinfo : EIATTR_MERCURY_ISA_VERSION
	.align		4
        /*0044*/ 	.byte	0x03, 0x5f
        /*0046*/ 	.short	0x0101


	//----- nvinfo : EIATTR_VRC_CTA_INIT_COUNT
	.align		4
        /*0048*/ 	.byte	0x02, 0x4a
	.zero		1
	.zero		1


	//----- nvinfo : EIATTR_EXIT_INSTR_OFFSETS
	.align		4
        /*004c*/ 	.byte	0x04, 0x1c
        /*004e*/ 	.short	(.L_101 - .L_100)


	//   ....[0]....
.L_100:
        /*0050*/ 	.word	0x000004e0


	//   ....[1]....
        /*0054*/ 	.word	0x00000520


	//----- nvinfo : EIATTR_CBANK_PARAM_SIZE
	.align		4
.L_101:
        /*0058*/ 	.byte	0x03, 0x19
        /*005a*/ 	.short	0x0018


	//----- nvinfo : EIATTR_PARAM_CBANK
	.align		4
        /*005c*/ 	.byte	0x04, 0x0a
        /*005e*/ 	.short	(.L_103 - .L_102)
	.align		4
.L_102:
        /*0060*/ 	.word	index@(.nv.constant0._Z8kernel_1PiiS_)
        /*0064*/ 	.short	0x0380
        /*0066*/ 	.short	0x0018


	//----- nvinfo : EIATTR_SW_WAR
	.align		4
.L_103:
        /*0068*/ 	.byte	0x04, 0x36
        /*006a*/ 	.short	(.L_105 - .L_104)
.L_104:
        /*006c*/ 	.word	0x00000008
.L_105:


//--------------------- .nv.info._Z8kernel_0PiiS_ --------------------------
	.section	.nv.info._Z8kernel_0PiiS_,"",@"SHT_CUDA_INFO"
	.sectionflags	@""
	.align	4


	//----- nvinfo : EIATTR_CUDA_API_VERSION
	.align		4
        /*0000*/ 	.byte	0x04, 0x37
        /*0002*/ 	.short	(.L_107 - .L_106)
.L_106:
        /*0004*/ 	.word	0x00000082


	//----- nvinfo : EIATTR_KPARAM_INFO
	.align		4
.L_107:
        /*0008*/ 	.byte	0x04, 0x17
        /*000a*/ 	.short	(.L_109 - .L_108)
.L_108:
        /*000c*/ 	.word	0x00000000
        /*0010*/ 	.short	0x0002
        /*0012*/ 	.short	0x0010
        /*0014*/ 	.byte	0x00, 0xf5, 0x21, 0x00


	//----- nvinfo : EIATTR_KPARAM_INFO
	.align		4
.L_109:
        /*0018*/ 	.byte	0x04, 0x17
        /*001a*/ 	.short	(.L_111 - .L_110)
.L_110:
        /*001c*/ 	.word	0x00000000
        /*0020*/ 	.short	0x0001
        /*0022*/ 	.short	0x0008
        /*0024*/ 	.byte	0x00, 0xf0, 0x11, 0x00


	//----- nvinfo : EIATTR_KPARAM_INFO
	.align		4
.L_111:
        /*0028*/ 	.byte	0x04, 0x17
        /*002a*/ 	.short	(.L_113 - .L_112)
.L_112:
        /*002c*/ 	.word	0x00000000
        /*0030*/ 	.short	0x0000
        /*0032*/ 	.short	0x0000
        /*0034*/ 	.byte	0x00, 0xf5, 0x21, 0x00


	//----- nvinfo : EIATTR_SPARSE_MMA_MASK
	.align		4
.L_113:
        /*0038*/ 	.byte	0x03, 0x50
        /*003a*/ 	.short	0x0000


	//----- nvinfo : EIATTR_MAXREG_COUNT
	.align		4
        /*003c*/ 	.byte	0x03, 0x1b
        /*003e*/ 	.short	0x00ff


	//----- nvinfo : EIATTR_NUM_BARRIERS
	.align		4
        /*0040*/ 	.byte	0x02, 0x4c
        /*0042*/ 	.byte	0x01
	.zero		1


	//----- nvinfo : EIATTR_MERCURY_ISA_VERSION
	.align		4
        /*0044*/ 	.byte	0x03, 0x5f
        /*0046*/ 	.short	0x0101


	//----- nvinfo : EIATTR_VRC_CTA_INIT_COUNT
	.align		4
        /*0048*/ 	.byte	0x02, 0x4a
	.zero		1
	.zero		1


	//----- nvinfo : EIATTR_EXIT_INSTR_OFFSETS
	.align		4
        /*004c*/ 	.byte	0x04, 0x1c
        /*004e*/ 	.short	(.L_115 - .L_114)


	//   ....[0]....
.L_114:
        /*0050*/ 	.word	0x00000420


	//   ....[1]....
        /*0054*/ 	.word	0x00000460


	//----- nvinfo : EIATTR_CBANK_PARAM_SIZE
	.align		4
.L_115:
        /*0058*/ 	.byte	0x03, 0x19
        /*005a*/ 	.short	0x0018


	//----- nvinfo : EIATTR_PARAM_CBANK
	.align		4
        /*005c*/ 	.byte	0x04, 0x0a
        /*005e*/ 	.short	(.L_117 - .L_116)
	.align		4
.L_116:
        /*0060*/ 	.word	index@(.nv.constant0._Z8kernel_0PiiS_)
        /*0064*/ 	.short	0x0380
        /*0066*/ 	.short	0x0018


	//----- nvinfo : EIATTR_SW_WAR
	.align		4
.L_117:
        /*0068*/ 	.byte	0x04, 0x36
        /*006a*/ 	.short	(.L_119 - .L_118)
.L_118:
        /*006c*/ 	.word	0x00000008
.L_119:


//--------------------- .nv.callgraph             --------------------------
	.section	.nv.callgraph,"",@"SHT_CUDA_CALLGRAPH"
	.align	4
	.sectionentsize	8
	.align		4
        /*0000*/ 	.word	0x00000000
	.align		4
        /*0004*/ 	.word	0xffffffff
	.align		4
        /*0008*/ 	.word	0x00000000
	.align		4
        /*000c*/ 	.word	0xfffffffe
	.align		4
        /*0010*/ 	.word	0x00000000
	.align		4
        /*0014*/ 	.word	0xfffffffd
	.align		4
        /*0018*/ 	.word	0x00000000
	.align		4
        /*001c*/ 	.word	0xfffffffc


//--------------------- .text._Z8kernel_4PiiS_i   --------------------------
	.section	.text._Z8kernel_4PiiS_i,"ax",@progbits
	.align	128
        .global         _Z8kernel_4PiiS_i
        .type           _Z8kernel_4PiiS_i,@function
        .size           _Z8kernel_4PiiS_i,(.L_x_73 - _Z8kernel_4PiiS_i)
        .other          _Z8kernel_4PiiS_i,@"STO_CUDA_ENTRY STV_DEFAULT"
_Z8kernel_4PiiS_i:
.text._Z8kernel_4PiiS_i:
[----:B------:R-:W-:Y:S08]  /*0000*/  LDC R1, c[0x0][0x37c] ;  /* 0x0000df00ff017b82 */ /* 0x000ff00000000800 */
[----:B------:R-:W0:Y:S01]  /*0010*/  LDC R17, c[0x0][0x398] ;  /* 0x0000e600ff117b82 */ /* 0x000e220000000800 */
[----:B------:R-:W1:Y:S01]  /*0020*/  S2R R5, SR_TID.X ;  /* 0x0000000000057919 */ /* 0x000e620000002100 */
[----:B------:R-:W2:Y:S01]  /*0030*/  LDCU.64 UR10, c[0x0][0x358] ;  /* 0x00006b00ff0a77ac */ /* 0x000ea20008000a00 */
[----:B------:R-:W-:Y:S01]  /*0040*/  IMAD.MOV.U32 R31, RZ, RZ, RZ ;  /* 0x000000ffff1f7224 */ /* 0x000fe200078e00ff */
[----:B------:R-:W3:Y:S01]  /*0050*/  S2R R0, SR_CTAID.X ;  /* 0x0000000000007919 */ /* 0x000ee20000002500 */
[----:B0-----:R-:W-:-:S13]  /*0060*/  ISETP.GE.AND P0, PT, R17, 0x1, PT ;  /* 0x000000011100780c */ /* 0x001fda0003f06270 */
[----:B-123--:R-:W-:Y:S05]  /*0070*/  @!P0 BRA `(.L_x_0) ;  /* 0x0000001c00208947 */ /* 0x00efea0003800000 */
[----:B------:R-:W0:Y:S01]  /*0080*/  LDCU UR4, c[0x0][0x360] ;  /* 0x00006c00ff0477ac */ /* 0x000e220008000800 */
[----:B------:R-:W1:Y:S01]  /*0090*/  LDC.64 R2, c[0x0][0x380] ;  /* 0x0000e000ff027b82 */ /* 0x000e620000000a00 */
[----:B------:R-:W-:Y:S01]  /*00a0*/  PRMT R6, R5, 0x9910, RZ ;  /* 0x0000991005067816 */ /* 0x000fe200000000ff */
[----:B------:R-:W-:Y:S01]  /*00b0*/  IMAD.MOV.U32 R31, RZ, RZ, RZ ;  /* 0x000000ffff1f7224 */ /* 0x000fe200078e00ff */
[----:B------:R-:W2:Y:S01]  /*00c0*/  LDCU.U16 UR8, c[0x0][0x388] ;  /* 0x00007100ff0877ac */ /* 0x000ea20008000400 */
[----:B------:R-:W3:Y:S01]  /*00d0*/  LDCU UR7, c[0x0][0x388] ;  /* 0x00007100ff0777ac */ /* 0x000ee20008000800 */
[----:B------:R-:W-:Y:S01]  /*00e0*/  UMOV UR6, URZ ;  /* 0x000000ff00067c82 */ /* 0x000fe20008000000 */
[----:B0-----:R-:W-:Y:S01]  /*00f0*/  IMAD R4, R0, UR4, RZ ;  /* 0x0000000400047c24 */ /* 0x001fe2000f8e02ff */
[----:B------:R-:W0:Y:S03]  /*0100*/  LDCU.U16 UR4, c[0x0][0x398] ;  /* 0x00007300ff0477ac */ /* 0x000e260008000400 */
[----:B------:R-:W-:-:S04]  /*0110*/  IMAD R4, R4, 0x2, R5 ;  /* 0x0000000204047824 */ /* 0x000fc800078e0205 */
[----:B------:R-:W-:Y:S01]  /*0120*/  IMAD.SHL.U32 R4, R4, 0x4, RZ ;  /* 0x0000000404047824 */ /* 0x000fe200078e00ff */
[----:B---3--:R-:W-:-:S03]  /*0130*/  USHF.R.S32.HI UR7, URZ, 0x1f, UR7 ;  /* 0x0000001fff077899 */ /* 0x008fc60008011407 */
[C---:B------:R-:W-:Y:S01]  /*0140*/  IMAD R12, R4.reuse, R17, RZ ;  /* 0x00000011040c7224 */ /* 0x040fe200078e02ff */
[----:B------:R-:W-:Y:S02]  /*0150*/  PRMT R5, R4, 0x9910, RZ ;  /* 0x0000991004057816 */ /* 0x000fe400000000ff */
[----:B------:R-:W-:Y:S01]  /*0160*/  PRMT R4, RZ, 0x7610, R4 ;  /* 0x00007610ff047816 */ /* 0x000fe20000000004 */
[----:B-1----:R-:W-:Y:S01]  /*0170*/  IMAD.WIDE R2, R12, 0x4, R2 ;  /* 0x000000040c027825 */ /* 0x002fe200078e0202 */
[--C-:B------:R-:W-:Y:S01]  /*0180*/  SHF.R.S32.HI R13, RZ, 0x1f, R12.reuse ;  /* 0x0000001fff0d7819 */ /* 0x100fe2000001140c */
[----:B0-----:R-:W-:Y:S02]  /*0190*/  UPRMT UR5, UR4, 0x9910, URZ ;  /* 0x0000991004057896 */ /* 0x001fe400080000ff */
[----:B------:R-:W-:Y:S01]  /*01a0*/  IMAD R16, R17, 0x400, R12 ;  /* 0x0000040011107824 */ /* 0x000fe200078e020c */
[----:B------:R-:W-:Y:S01]  /*01b0*/  IADD3 R14, P0, PT, R2, 0x20, RZ ;  /* 0x00000020020e7810 */ /* 0x000fe20007f1e0ff */
[----:B------:R-:W-:-:S02]  /*01c0*/  UMOV UR4, URZ ;  /* 0x000000ff00047c82 */ /* 0x000fc40008000000 */
[----:B------:R-:W-:Y:S01]  /*01d0*/  IMAD R6, R6, UR5, RZ ;  /* 0x0000000506067c24 */ /* 0x000fe2000f8e02ff */
[----:B------:R-:W-:Y:S01]  /*01e0*/  SHF.R.S32.HI R17, RZ, 0x1f, R16 ;  /* 0x0000001fff117819 */ /* 0x000fe20000011410 */
[--C-:B------:R-:W-:Y:S01]  /*01f0*/  IMAD.X R15, RZ, RZ, R3.reuse, P0 ;  /* 0x000000ffff0f7224 */ /* 0x100fe200000e0603 */
[----:B------:R-:W-:Y:S01]  /*0200*/  PRMT R3, RZ, 0x7610, R3 ;  /* 0x00007610ff037816 */ /* 0x000fe20000000003 */
[----:B------:R-:W-:Y:S01]  /*0210*/  IMAD R5, R5, UR5, RZ ;  /* 0x0000000505057c24 */ /* 0x000fe2000f8e02ff */
[----:B--2---:R-:W-:Y:S01]  /*0220*/  LEA R6, R6, UR8, 0x2 ;  /* 0x0000000806067c11 */ /* 0x004fe2000f8e10ff */
[----:B------:R-:W-:-:S06]  /*0230*/  UMOV UR5, URZ ;  /* 0x000000ff00057c82 */ /* 0x000fcc0008000000 */
.L_x_22:
[----:B------:R-:W0:Y:S01]  /*0240*/  LDCU UR13, c[0x0][0x388] ;  /* 0x00007100ff0d77ac */ /* 0x000e220008000800 */
[----:B------:R-:W-:-:S04]  /*0250*/  IMAD.U32 R19, RZ, RZ, UR4 ;  /* 0x00000004ff137e24 */ /* 0x000fc8000f8e00ff */
[----:B------:R-:W-:-:S03]  /*0260*/  IMAD.WIDE.U32 R18, R19, 0x4, R12 ;  /* 0x0000000413127825 */ /* 0x000fc600078e000c */
[----:B------:R-:W-:-:S04]  /*0270*/  IADD3 R2, P1, PT, R18, 0x4, RZ ;  /* 0x0000000412027810 */ /* 0x000fc80007f3e0ff */
[----:B0-----:R-:W-:Y:S01]  /*0280*/  ISETP.GT.U32.AND P0, PT, R2, UR13, PT ;  /* 0x0000000d02007c0c */ /* 0x001fe2000bf04070 */
[----:B------:R-:W-:-:S05]  /*0290*/  IMAD.X R2, RZ, RZ, R19, P1 ;  /* 0x000000ffff027224 */ /* 0x000fca00008e0613 */
[----:B------:R-:W-:-:S13]  /*02a0*/  ISETP.GT.U32.AND.EX P0, PT, R2, UR7, PT, P0 ;  /* 0x0000000702007c0c */ /* 0x000fda000bf04100 */
[----:B------:R-:W0:Y:S02]  /*02b0*/  @!P0 LDC.64 R10, c[0x0][0x380] ;  /* 0x0000e000ff0a8b82 */ /* 0x000e240000000a00 */
[----:B0-----:R-:W-:-:S04]  /*02c0*/  @!P0 LEA R10, P1, R18, R10, 0x2 ;  /* 0x0000000a120a8211 */ /* 0x001fc800078210ff */
[----:B------:R-:W-:-:S05]  /*02d0*/  @!P0 LEA.HI.X R11, R18, R11, R19, 0x2, P1 ;  /* 0x0000000b120b8211 */ /* 0x000fca00008f1413 */
[----:B------:R-:W2:Y:S04]  /*02e0*/  @!P0 LDG.E R8, desc[UR10][R10.64] ;  /* 0x0000000a0a088981 */ /* 0x000ea8000c1e1900 */
[----:B------:R-:W2:Y:S04]  /*02f0*/  @!P0 LDG.E R7, desc[UR10][R10.64+0x4] ;  /* 0x0000040a0a078981 */ /* 0x000ea8000c1e1900 */
[----:B------:R-:W3:Y:S04]  /*0300*/  @!P0 LDG.E R20, desc[UR10][R10.64+0x8] ;  /* 0x0000080a0a148981 */ /* 0x000ee8000c1e1900 */
[----:B------:R0:W3:Y:S01]  /*0310*/  @!P0 LDG.E R21, desc[UR10][R10.64+0xc] ;  /* 0x00000c0a0a158981 */ /* 0x0000e2000c1e1900 */
[----:B------:R-:W-:Y:S01]  /*0320*/  IMAD R2, R4, 0x4, R5 ;  /* 0x0000000404027824 */ /* 0x000fe200078e0205 */
[----:B------:R-:W-:Y:S01]  /*0330*/  USHF.L.U32 UR12, UR5, 0x2, URZ ;  /* 0x00000002050c7899 */ /* 0x000fe200080006ff */
[----:B------:R-:W-:Y:S01]  /*0340*/  IMAD R28, R3, 0x4, R6 ;  /* 0x00000004031c7824 */ /* 0x000fe200078e0206 */
[----:B------:R-:W-:Y:S01]  /*0350*/  USHF.L.U64.HI UR9, UR5, 0x2, UR6 ;  /* 0x0000000205097899 */ /* 0x000fe20008010206 */
[----:B------:R-:W-:Y:S01]  /*0360*/  IMAD.MOV R2, RZ, RZ, -R2 ;  /* 0x000000ffff027224 */ /* 0x000fe200078e0a02 */
[----:B------:R-:W-:Y:S02]  /*0370*/  BSSY.RECONVERGENT B0, `(.L_x_1) ;  /* 0x00000c8000007945 */ /* 0x000fe40003800200 */
[----:B------:R-:W-:-:S02]  /*0380*/  LOP3.LUT R28, R28, 0x7, RZ, 0xc0, !PT ;  /* 0x000000071c1c7812 */ /* 0x000fc400078ec0ff */
[----:B------:R-:W-:-:S05]  /*0390*/  PRMT R9, R2, 0x7710, RZ ;  /* 0x0000771002097816 */ /* 0x000fca00000000ff */
[----:B------:R-:W-:-:S05]  /*03a0*/  VIADD R9, R9, UR8 ;  /* 0x0000000809097c36 */ /* 0x000fca0008000000 */
[----:B------:R-:W-:-:S04]  /*03b0*/  LOP3.LUT R9, R9, 0xf, RZ, 0xc0, !PT ;  /* 0x0000000f09097812 */ /* 0x000fc800078ec0ff */
[----:B0-----:R-:W-:-:S05]  /*03c0*/  IADD3 R11, P1, PT, R9, -0x1, RZ ;  /* 0xffffffff090b7810 */ /* 0x001fca0007f3e0ff */
[----:B------:R-:W-:Y:S01]  /*03d0*/  IMAD.X R30, RZ, RZ, -0x1, P1 ;  /* 0xffffffffff1e7424 */ /* 0x000fe200008e06ff */
[----:B--2---:R-:W-:Y:S01]  /*03e0*/  @!P0 IADD3 R2, PT, PT, R7, R8, R31 ;  /* 0x0000000807028210 */ /* 0x004fe20007ffe01f */
[----:B------:R-:W-:Y:S02]  /*03f0*/  IMAD.U32 R7, RZ, RZ, UR13 ;  /* 0x0000000dff077e24 */ /* 0x000fe4000f8e00ff */
[----:B------:R-:W-:-:S03]  /*0400*/  IMAD.U32 R8, RZ, RZ, UR7 ;  /* 0x00000007ff087e24 */ /* 0x000fc6000f8e00ff */
[C---:B------:R-:W-:Y:S02]  /*0410*/  IADD3 R10, P2, P3, R7.reuse, -UR12, -R16 ;  /* 0x8000000c070a7c10 */ /* 0x040fe4000fb5e810 */
[----:B------:R-:W-:Y:S02]  /*0420*/  IADD3 R27, P4, P5, R7, -UR12, -R12 ;  /* 0x8000000c071b7c10 */ /* 0x000fe4000fd9e80c */
[----:B---3--:R-:W-:Y:S02]  /*0430*/  @!P0 IADD3 R31, PT, PT, R21, R2, R20 ;  /* 0x00000002151f8210 */ /* 0x008fe40007ffe014 */
[C---:B------:R-:W-:Y:S02]  /*0440*/  IADD3.X R29, PT, PT, R8.reuse, ~UR9, ~R17, P2, P3 ;  /* 0x80000009081d7c10 */ /* 0x040fe400097e6c11 */
[----:B------:R-:W-:Y:S01]  /*0450*/  IADD3.X R22, PT, PT, R8, ~UR9, ~R13, P4, P5 ;  /* 0x8000000908167c10 */ /* 0x000fe2000a7eac0d */
[----:B------:R-:W-:Y:S06]  /*0460*/  @!P0 BRA `(.L_x_2) ;  /* 0x0000000800e08947 */ /* 0x000fec0003800000 */
[----:B------:R-:W-:-:S04]  /*0470*/  ISETP.GE.U32.AND P0, PT, R18, UR13, PT ;  /* 0x0000000d12007c0c */ /* 0x000fc8000bf06070 */
[----:B------:R-:W-:-:S13]  /*0480*/  ISETP.GE.AND.EX P0, PT, R19, UR7, PT, P0 ;  /* 0x0000000713007c0c */ /* 0x000fda000bf06300 */
[----:B------:R-:W-:Y:S05]  /*0490*/  @P0 BRA `(.L_x_2) ;  /* 0x0000000800d40947 */ /* 0x000fea0003800000 */
[----:B------:R-:W-:Y:S01]  /*04a0*/  IADD3 R2, P1, P2, R12, UR12, -R7 ;  /* 0x0000000c0c027c10 */ /* 0x000fe2000fa3e807 */
[----:B------:R-:W-:Y:S01]  /*04b0*/  BSSY.RECONVERGENT B1, `(.L_x_3) ;  /* 0x0000033000017945 */ /* 0x000fe20003800200 */
[----:B------:R-:W-:Y:S02]  /*04c0*/  IMAD.MOV.U32 R33, RZ, RZ, RZ ;  /* 0x000000ffff217224 */ /* 0x000fe400078e00ff */
[----:B------:R-:W-:Y:S02]  /*04d0*/  ISETP.GT.U32.AND P0, PT, R2, -0x10, PT ;  /* 0xfffffff00200780c */ /* 0x000fe40003f04070 */
[----:B------:R-:W-:-:S04]  /*04e0*/  IADD3.X R2, PT, PT, R13, UR9, ~R8, P1, P2 ;  /* 0x000000090d027c10 */ /* 0x000fc80008fe4c08 */
[----:B------:R-:W-:Y:S01]  /*04f0*/  ISETP.GT.U32.AND.EX P0, PT, R2, -0x1, PT, P0 ;  /* 0xffffffff0200780c */ /* 0x000fe20003f04100 */
[----:B------:R-:W-:-:S12]  /*0500*/  IMAD.MOV.U32 R2, RZ, RZ, RZ ;  /* 0x000000ffff027224 */ /* 0x000fd800078e00ff */
[----:B------:R-:W-:Y:S05]  /*0510*/  @P0 BRA `(.L_x_4) ;  /* 0x0000000000b00947 */ /* 0x000fea0003800000 */
[----:B------:R-:W-:Y:S01]  /*0520*/  IMAD.U32 R21, RZ, RZ, UR4 ;  /* 0x00000004ff157e24 */ /* 0x000fe2000f8e00ff */
[----:B------:R-:W-:Y:S01]  /*0530*/  IADD3 R24, P0, P1, R7, -UR12, -R12 ;  /* 0x8000000c07187c10 */ /* 0x000fe2000f91e80c */
[----:B------:R-:W-:Y:S01]  /*0540*/  BSSY.RECONVERGENT B2, `(.L_x_5) ;  /* 0x0000028000027945 */ /* 0x000fe20003800200 */
[----:B------:R-:W-:Y:S01]  /*0550*/  LOP3.LUT R2, R27, 0xfffffff0, RZ, 0xc0, !PT ;  /* 0xfffffff01b027812 */ /* 0x000fe200078ec0ff */
[----:B------:R-:W-:Y:S01]  /*0560*/  IMAD.WIDE.U32 R20, R21, 0x10, R14 ;  /* 0x0000001015147825 */ /* 0x000fe200078e000e */
[----:B------:R-:W-:Y:S02]  /*0570*/  LOP3.LUT R24, R24, 0xfffffff0, RZ, 0xc0, !PT ;  /* 0xfffffff018187812 */ /* 0x000fe400078ec0ff */
[----:B------:R-:W-:Y:S01]  /*0580*/  IADD3.X R23, PT, PT, R8, ~UR9, ~R13, P0, P1 ;  /* 0x8000000908177c10 */ /* 0x000fe200087e2c0d */
[----:B------:R-:W-:Y:S02]  /*0590*/  IMAD.MOV.U32 R25, RZ, RZ, R20 ;  /* 0x000000ffff197224 */ /* 0x000fe400078e0014 */
[----:B------:R-:W-:-:S07]  /*05a0*/  IMAD.MOV.U32 R26, RZ, RZ, R21 ;  /* 0x000000ffff1a7224 */ /* 0x000fce00078e0015 */
.L_x_6:
[----:B------:R-:W-:Y:S02]  /*05b0*/  IMAD.MOV.U32 R20, RZ, RZ, R25 ;  /* 0x000000ffff147224 */ /* 0x000fe400078e0019 */
[----:B------:R-:W-:-:S05]  /*05c0*/  IMAD.MOV.U32 R21, RZ, RZ, R26 ;  /* 0x000000ffff157224 */ /* 0x000fca00078e001a */
[----:B------:R-:W2:Y:S04]  /*05d0*/  LDG.E R26, desc[UR10][R20.64+-0x20] ;  /* 0xffffe00a141a7981 */ /* 0x000ea8000c1e1900 */
[----:B------:R-:W2:Y:S04]  /*05e0*/  LDG.E R25, desc[UR10][R20.64+-0x1c] ;  /* 0xffffe40a14197981 */ /* 0x000ea8000c1e1900 */
[----:B------:R-:W3:Y:S04]  /*05f0*/  LDG.E R32, desc[UR10][R20.64+-0x18] ;  /* 0xffffe80a14207981 */ /* 0x000ee8000c1e1900 */
[----:B------:R-:W3:Y:S01]  /*0600*/  LDG.E R33, desc[UR10][R20.64+-0x14] ;  /* 0xffffec0a14217981 */ /* 0x000ee2000c1e1900 */
[----:B--2---:R-:W-:-:S03]  /*0610*/  IADD3 R25, PT, PT, R25, R26, R31 ;  /* 0x0000001a19197210 */ /* 0x004fc60007ffe01f */
[----:B------:R-:W2:Y:S04]  /*0620*/  LDG.E R26, desc[UR10][R20.64+-0x10] ;  /* 0xfffff00a141a7981 */ /* 0x000ea8000c1e1900 */
[----:B------:R-:W2:Y:S01]  /*0630*/  LDG.E R31, desc[UR10][R20.64+-0xc] ;  /* 0xfffff40a141f7981 */ /* 0x000ea2000c1e1900 */
[----:B---3--:R-:W-:-:S03]  /*0640*/  IADD3 R25, PT, PT, R33, R32, R25 ;  /* 0x0000002021197210 */ /* 0x008fc60007ffe019 */
        /* <DEDUP_REMOVED lines=8> */
[----:B------:R-:W-:-:S04]  /*06d0*/  IADD3 R24, P0, PT, R24, -0x10, RZ ;  /* 0xfffffff018187810 */ /* 0x000fc80007f1e0ff */
[----:B------:R-:W-:Y:S02]  /*06e0*/  IADD3.X R23, PT, PT, R23, -0x1, RZ, P0, !PT ;  /* 0xffffffff17177810 */ /* 0x000fe400007fe4ff */
[----:B--2---:R-:W-:Y:S02]  /*06f0*/  IADD3 R25, PT, PT, R31, R26, R25 ;  /* 0x0000001a1f197210 */ /* 0x004fe40007ffe019 */
[----:B------:R-:W2:Y:S04]  /*0700*/  LDG.E R26, desc[UR10][R20.64+0x10] ;  /* 0x0000100a141a7981 */ /* 0x000ea8000c1e1900 */
[----:B------:R-:W2:Y:S01]  /*0710*/  LDG.E R31, desc[UR10][R20.64+0x14] ;  /* 0x0000140a141f7981 */ /* 0x000ea2000c1e1900 */
[----:B---3--:R-:W-:-:S03]  /*0720*/  IADD3 R25, PT, PT, R33, R32, R25 ;  /* 0x0000002021197210 */ /* 0x008fc60007ffe019 */
[----:B------:R-:W3:Y:S04]  /*0730*/  LDG.E R32, desc[UR10][R20.64+0x18] ;  /* 0x0000180a14207981 */ /* 0x000ee8000c1e1900 */
[----:B------:R-:W3:Y:S01]  /*0740*/  LDG.E R33, desc[UR10][R20.64+0x1c] ;  /* 0x00001c0a14217981 */ /* 0x000ee2000c1e1900 */
[----:B------:R-:W-:-:S04]  /*0750*/  ISETP.NE.U32.AND P0, PT, R24, RZ, PT ;  /* 0x000000ff1800720c */ /* 0x000fc80003f05070 */
[----:B------:R-:W-:Y:S02]  /*0760*/  ISETP.NE.AND.EX P0, PT, R23, RZ, PT, P0 ;  /* 0x000000ff1700720c */ /* 0x000fe40003f05300 */
[----:B--2---:R-:W-:Y:S02]  /*0770*/  IADD3 R31, PT, PT, R31, R26, R25 ;  /* 0x0000001a1f1f7210 */ /* 0x004fe40007ffe019 */
[----:B------:R-:W-:-:S05]  /*0780*/  IADD3 R25, P1, PT, R20, 0x40, RZ ;  /* 0x0000004014197810 */ /* 0x000fca0007f3e0ff */
[----:B------:R-:W-:Y:S01]  /*0790*/  IMAD.X R26, RZ, RZ, R21, P1 ;  /* 0x000000ffff1a7224 */ /* 0x000fe200008e0615 */
[----:B---3--:R-:W-:-:S03]  /*07a0*/  IADD3 R31, PT, PT, R33, R32, R31 ;  /* 0x00000020211f7210 */ /* 0x008fc60007ffe01f */
[----:B------:R-:W-:Y:S05]  /*07b0*/  @P0 BRA `(.L_x_6) ;  /* 0xfffffffc007c0947 */ /* 0x000fea000383ffff */
[----:B------:R-:W-:Y:S05]  /*07c0*/  BSYNC.RECONVERGENT B2 ;  /* 0x0000000000027941 */ /* 0x000fea0003800200 */
.L_x_5:
[----:B------:R-:W-:-:S07]  /*07d0*/  IMAD.MOV.U32 R33, RZ, RZ, R22 ;  /* 0x000000ffff217224 */ /* 0x000fce00078e0016 */
.L_x_4:
[----:B------:R-:W-:Y:S05]  /*07e0*/  BSYNC.RECONVERGENT B1 ;  /* 0x0000000000017941 */ /* 0x000fea0003800200 */
.L_x_3:
[----:B------:R-:W-:-:S13]  /*07f0*/  LOP3.LUT P0, RZ, R27, 0xf, RZ, 0xc0, !PT ;  /* 0x0000000f1bff7812 */ /* 0x000fda000780c0ff */
[----:B------:R-:W-:Y:S05]  /*0800*/  @!P0 BRA `(.L_x_2) ;  /* 0x0000000400f88947 */ /* 0x000fea0003800000 */
[----:B------:R-:W-:Y:S01]  /*0810*/  ISETP.GE.U32.AND P0, PT, R11, 0x7, PT ;  /* 0x000000070b00780c */ /* 0x000fe20003f06070 */
[----:B------:R-:W-:Y:S01]  /*0820*/  BSSY.RECONVERGENT B1, `(.L_x_7) ;  /* 0x000003a000017945 */ /* 0x000fe20003800200 */
[----:B------:R-:W-:Y:S02]  /*0830*/  LOP3.LUT P1, RZ, R9, 0x7, RZ, 0xc0, !PT ;  /* 0x0000000709ff7812 */ /* 0x000fe4000782c0ff */
[----:B------:R-:W-:-:S13]  /*0840*/  ISETP.GE.U32.AND.EX P0, PT, R30, RZ, PT, P0 ;  /* 0x000000ff1e00720c */ /* 0x000fda0003f06100 */
[----:B------:R-:W-:Y:S05]  /*0850*/  @!P0 BRA `(.L_x_8) ;  /* 0x0000000000d88947 */ /* 0x000fea0003800000 */
[----:B------:R-:W0:Y:S01]  /*0860*/  LDCU.64 UR14, c[0x0][0x380] ;  /* 0x00007000ff0e77ac */ /* 0x000e220008000a00 */
[----:B------:R-:W-:Y:S01]  /*0870*/  IADD3 R22, P0, PT, R18, R2, RZ ;  /* 0x0000000212167210 */ /* 0x000fe20007f1e0ff */
[C---:B------:R-:W-:Y:S02]  /*0880*/  VIADD R21, R2.reuse, 0x1 ;  /* 0x0000000102157836 */ /* 0x040fe40000000000 */
[----:B------:R-:W-:Y:S02]  /*0890*/  VIADD R23, R2, 0x3 ;  /* 0x0000000302177836 */ /* 0x000fe40000000000 */
[----:B------:R-:W-:Y:S01]  /*08a0*/  IMAD.X R33, R19, 0x1, R33, P0 ;  /* 0x0000000113217824 */ /* 0x000fe200000e0621 */
[----:B------:R-:W-:Y:S01]  /*08b0*/  IADD3 R20, P2, PT, R18, R21, RZ ;  /* 0x0000001512147210 */ /* 0x000fe20007f5e0ff */
[----:B------:R-:W-:-:S04]  /*08c0*/  VIADD R21, R2, 0x2 ;  /* 0x0000000202157836 */ /* 0x000fc80000000000 */
[----:B------:R-:W-:Y:S01]  /*08d0*/  IMAD.X R25, RZ, RZ, R19, P2 ;  /* 0x000000ffff197224 */ /* 0x000fe200010e0613 */
[----:B------:R-:W-:Y:S02]  /*08e0*/  IADD3 R23, P2, PT, R18, R23, RZ ;  /* 0x0000001712177210 */ /* 0x000fe40007f5e0ff */
[----:B0-----:R-:W-:-:S04]  /*08f0*/  LEA R32, P0, R22, UR14, 0x2 ;  /* 0x0000000e16207c11 */ /* 0x001fc8000f8010ff */
[----:B------:R-:W-:Y:S02]  /*0900*/  LEA.HI.X R33, R22, UR15, R33, 0x2, P0 ;  /* 0x0000000f16217c11 */ /* 0x000fe400080f1421 */
[----:B------:R-:W-:Y:S01]  /*0910*/  LEA R24, P0, R20, UR14, 0x2 ;  /* 0x0000000e14187c11 */ /* 0x000fe2000f8010ff */
[----:B------:R-:W-:Y:S02]  /*0920*/  VIADD R27, R2, 0x4 ;  /* 0x00000004021b7836 */ /* 0x000fe40000000000 */
[----:B------:R-:W-:Y:S01]  /*0930*/  IMAD.X R26, RZ, RZ, R19, P2 ;  /* 0x000000ffff1a7224 */ /* 0x000fe200010e0613 */
[----:B------:R-:W-:Y:S01]  /*0940*/  LEA.HI.X R25, R20, UR15, R25, 0x2, P0 ;  /* 0x0000000f14197c11 */ /* 0x000fe200080f1419 */
[----:B------:R-:W-:Y:S01]  /*0950*/  VIADD R35, R2, 0x5 ;  /* 0x0000000502237836 */ /* 0x000fe20000000000 */
[----:B------:R-:W-:Y:S01]  /*0960*/  IADD3 R21, P0, PT, R18, R21, RZ ;  /* 0x0000001512157210 */ /* 0x000fe20007f1e0ff */
[----:B------:R-:W2:Y:S01]  /*0970*/  LDG.E R32, desc[UR10][R32.64] ;  /* 0x0000000a20207981 */ /* 0x000ea2000c1e1900 */
[----:B------:R-:W-:-:S03]  /*0980*/  LEA R22, P2, R23, UR14, 0x2 ;  /* 0x0000000e17167c11 */ /* 0x000fc6000f8410ff */
[----:B------:R-:W-:Y:S01]  /*0990*/  IMAD.X R34, RZ, RZ, R19, P0 ;  /* 0x000000ffff227224 */ /* 0x000fe200000e0613 */
[----:B------:R-:W-:Y:S01]  /*09a0*/  LEA R20, P0, R21, UR14, 0x2 ;  /* 0x0000000e15147c11 */ /* 0x000fe2000f8010ff */
[----:B------:R0:W2:Y:S01]  /*09b0*/  LDG.E R24, desc[UR10][R24.64] ;  /* 0x0000000a18187981 */ /* 0x0000a2000c1e1900 */
[----:B------:R-:W-:Y:S02]  /*09c0*/  LEA.HI.X R23, R23, UR15, R26, 0x2, P2 ;  /* 0x0000000f17177c11 */ /* 0x000fe400090f141a */
[----:B------:R-:W-:Y:S02]  /*09d0*/  LEA.HI.X R21, R21, UR15, R34, 0x2, P0 ;  /* 0x0000000f15157c11 */ /* 0x000fe400080f1422 */
[C---:B------:R-:W-:Y:S01]  /*09e0*/  IADD3 R27, P0, PT, R18.reuse, R27, RZ ;  /* 0x0000001b121b7210 */ /* 0x040fe20007f1e0ff */
[----:B------:R-:W3:Y:S01]  /*09f0*/  LDG.E R33, desc[UR10][R22.64] ;  /* 0x0000000a16217981 */ /* 0x000ee2000c1e1900 */
[----:B------:R-:W-:-:S03]  /*0a00*/  IADD3 R35, P2, PT, R18, R35, RZ ;  /* 0x0000002312237210 */ /* 0x000fc60007f5e0ff */
[--C-:B------:R-:W-:Y:S01]  /*0a10*/  IMAD.X R34, RZ, RZ, R19.reuse, P0 ;  /* 0x000000ffff227224 */ /* 0x100fe200000e0613 */
[C---:B------:R-:W-:Y:S01]  /*0a20*/  LEA R26, P0, R27.reuse, UR14, 0x2 ;  /* 0x0000000e1b1a7c11 */ /* 0x040fe2000f8010ff */
[----:B------:R-:W-:Y:S01]  /*0a30*/  IMAD.X R37, RZ, RZ, R19, P2 ;  /* 0x000000ffff257224 */ /* 0x000fe200010e0613 */
[----:B------:R1:W3:Y:S01]  /*0a40*/  LDG.E R36, desc[UR10][R20.64] ;  /* 0x0000000a14247981 */ /* 0x0002e2000c1e1900 */
[----:B0-----:R-:W-:Y:S01]  /*0a50*/  VIADD R25, R2, 0x6 ;  /* 0x0000000602197836 */ /* 0x001fe20000000000 */
[----:B------:R-:W-:Y:S02]  /*0a60*/  LEA.HI.X R27, R27, UR15, R34, 0x2, P0 ;  /* 0x0000000f1b1b7c11 */ /* 0x000fe400080f1422 */
[----:B------:R-:W-:-:S03]  /*0a70*/  LEA R34, P0, R35, UR14, 0x2 ;  /* 0x0000000e23227c11 */ /* 0x000fc6000f8010ff */
[----:B------:R-:W4:Y:S01]  /*0a80*/  LDG.E R26, desc[UR10][R26.64] ;  /* 0x0000000a1a1a7981 */ /* 0x000f22000c1e1900 */
[----:B------:R-:W-:Y:S02]  /*0a90*/  LEA.HI.X R35, R35, UR15, R37, 0x2, P0 ;  /* 0x0000000f23237c11 */ /* 0x000fe400080f1425 */
[----:B-1----:R-:W-:Y:S01]  /*0aa0*/  IADD3 R20, P0, PT, R18, R25, RZ ;  /* 0x0000001912147210 */ /* 0x002fe20007f1e0ff */
[----:B------:R-:W-:-:S03]  /*0ab0*/  VIADD R21, R2, 0x7 ;  /* 0x0000000702157836 */ /* 0x000fc60000000000 */
[----:B------:R-:W4:Y:S01]  /*0ac0*/  LDG.E R35, desc[UR10][R34.64] ;  /* 0x0000000a22237981 */ /* 0x000f22000c1e1900 */
[----:B------:R-:W-:Y:S01]  /*0ad0*/  IMAD.X R25, RZ, RZ, R19, P0 ;  /* 0x000000ffff197224 */ /* 0x000fe200000e0613 */
[----:B------:R-:W-:Y:S02]  /*0ae0*/  IADD3 R21, P2, PT, R18, R21, RZ ;  /* 0x0000001512157210 */ /* 0x000fe40007f5e0ff */
[----:B------:R-:W-:-:S04]  /*0af0*/  LEA R22, P0, R20, UR14, 0x2 ;  /* 0x0000000e14167c11 */ /* 0x000fc8000f8010ff */
[----:B------:R-:W-:Y:S01]  /*0b00*/  LEA.HI.X R23, R20, UR15, R25, 0x2, P0 ;  /* 0x0000000f14177c11 */ /* 0x000fe200080f1419 */
[----:B------:R-:W-:Y:S01]  /*0b10*/  IMAD.X R25, RZ, RZ, R19, P2 ;  /* 0x000000ffff197224 */ /* 0x000fe200010e0613 */
[----:B------:R-:W-:-:S04]  /*0b20*/  LEA R20, P0, R21, UR14, 0x2 ;  /* 0x0000000e15147c11 */ /* 0x000fc8000f8010ff */
[----:B------:R-:W-:Y:S01]  /*0b30*/  LEA.HI.X R21, R21, UR15, R25, 0x2, P0 ;  /* 0x0000000f15157c11 */ /* 0x000fe200080f1419 */
[----:B------:R-:W5:Y:S04]  /*0b40*/  LDG.E R23, desc[UR10][R22.64] ;  /* 0x0000000a16177981 */ /* 0x000f68000c1e1900 */
[----:B------:R-:W5:Y:S01]  /*0b50*/  LDG.E R20, desc[UR10][R20.64] ;  /* 0x0000000a14147981 */ /* 0x000f62000c1e1900 */
[----:B------:R-:W-:Y:S01]  /*0b60*/  VIADD R2, R2, 0x8 ;  /* 0x0000000802027836 */ /* 0x000fe20000000000 */
[----:B--2---:R-:W-:-:S04]  /*0b70*/  IADD3 R24, PT, PT, R24, R32, R31 ;  /* 0x0000002018187210 */ /* 0x004fc80007ffe01f */
[----:B---3--:R-:W-:Y:S01]  /*0b80*/  IADD3 R24, PT, PT, R33, R36, R24 ;  /* 0x0000002421187210 */ /* 0x008fe20007ffe018 */
[----:B------:R-:W-:-:S03]  /*0b90*/  IMAD.MOV.U32 R33, RZ, RZ, RZ ;  /* 0x000000ffff217224 */ /* 0x000fc600078e00ff */
[----:B----4-:R-:W-:-:S04]  /*0ba0*/  IADD3 R24, PT, PT, R35, R26, R24 ;  /* 0x0000001a23187210 */ /* 0x010fc80007ffe018 */
[----:B-----5:R-:W-:-:S07]  /*0bb0*/  IADD3 R31, PT, PT, R20, R23, R24 ;  /* 0x00000017141f7210 */ /* 0x020fce0007ffe018 */
.L_x_8:
[----:B------:R-:W-:Y:S05]  /*0bc0*/  BSYNC.RECONVERGENT B1 ;  /* 0x0000000000017941 */ /* 0x000fea0003800200 */
.L_x_7:
[----:B------:R-:W-:Y:S05]  /*0bd0*/  @!P1 BRA `(.L_x_2) ;  /* 0x0000000400049947 */ /* 0x000fea0003800000 */
[C---:B------:R-:W-:Y:S01]  /*0be0*/  IADD3 R20, P0, PT, R28.reuse, -0x1, RZ ;  /* 0xffffffff1c147810 */ /* 0x040fe20007f1e0ff */
[----:B------:R-:W-:Y:S01]  /*0bf0*/  BSSY.RECONVERGENT B1, `(.L_x_9) ;  /* 0x0000024000017945 */ /* 0x000fe20003800200 */
[----:B------:R-:W-:Y:S02]  /*0c00*/  LOP3.LUT R32, R28, 0x3, RZ, 0xc0, !PT ;  /* 0x000000031c207812 */ /* 0x000fe400078ec0ff */
[----:B------:R-:W-:Y:S01]  /*0c10*/  ISETP.GE.U32.AND P1, PT, R20, 0x3, PT ;  /* 0x000000031400780c */ /* 0x000fe20003f26070 */
[----:B------:R-:W-:Y:S01]  /*0c20*/  IMAD.X R20, RZ, RZ, -0x1, P0 ;  /* 0xffffffffff147424 */ /* 0x000fe200000e06ff */
[----:B------:R-:W-:-:S04]  /*0c30*/  ISETP.NE.U32.AND P0, PT, R32, RZ, PT ;  /* 0x000000ff2000720c */ /* 0x000fc80003f05070 */
[----:B------:R-:W-:Y:S02]  /*0c40*/  ISETP.GE.U32.AND.EX P1, PT, R20, RZ, PT, P1 ;  /* 0x000000ff1400720c */ /* 0x000fe40003f26110 */
[----:B------:R-:W-:-:S11]  /*0c50*/  ISETP.NE.AND.EX P0, PT, RZ, RZ, PT, P0 ;  /* 0x000000ffff00720c */ /* 0x000fd60003f05300 */
[----:B------:R-:W-:Y:S05]  /*0c60*/  @!P1 BRA `(.L_x_10) ;  /* 0x0000000000709947 */ /* 0x000fea0003800000 */
[----:B------:R-:W0:Y:S01]  /*0c70*/  LDCU.64 UR14, c[0x0][0x380] ;  /* 0x00007000ff0e77ac */ /* 0x000e220008000a00 */
[----:B------:R-:W-:Y:S01]  /*0c80*/  VIADD R21, R2, 0x1 ;  /* 0x0000000102157836 */ /* 0x000fe20000000000 */
[----:B------:R-:W-:Y:S01]  /*0c90*/  IADD3 R20, P1, PT, R18, R2, RZ ;  /* 0x0000000212147210 */ /* 0x000fe20007f3e0ff */
[----:B------:R-:W-:-:S03]  /*0ca0*/  VIADD R27, R2, 0x3 ;  /* 0x00000003021b7836 */ /* 0x000fc60000000000 */
[----:B------:R-:W-:Y:S01]  /*0cb0*/  IADD3 R23, P2, PT, R18, R21, RZ ;  /* 0x0000001512177210 */ /* 0x000fe20007f5e0ff */
[----:B------:R-:W-:Y:S02]  /*0cc0*/  VIADD R21, R2, 0x2 ;  /* 0x0000000202157836 */ /* 0x000fe40000000000 */
[----:B------:R-:W-:Y:S02]  /*0cd0*/  IMAD.X R33, R19, 0x1, R33, P1 ;  /* 0x0000000113217824 */ /* 0x000fe400008e0621 */
[----:B------:R-:W-:Y:S01]  /*0ce0*/  IMAD.X R26, RZ, RZ, R19, P2 ;  /* 0x000000ffff1a7224 */ /* 0x000fe200010e0613 */
[----:B------:R-:W-:Y:S02]  /*0cf0*/  IADD3 R21, P3, PT, R18, R21, RZ ;  /* 0x0000001512157210 */ /* 0x000fe40007f7e0ff */
[----:B0-----:R-:W-:Y:S02]  /*0d00*/  LEA R22, P2, R23, UR14, 0x2 ;  /* 0x0000000e17167c11 */ /* 0x001fe4000f8410ff */
[----:B------:R-:W-:-:S02]  /*0d10*/  LEA R24, P1, R20, UR14, 0x2 ;  /* 0x0000000e14187c11 */ /* 0x000fc4000f8210ff */
[----:B------:R-:W-:Y:S01]  /*0d20*/  LEA.HI.X R23, R23, UR15, R26, 0x2, P2 ;  /* 0x0000000f17177c11 */ /* 0x000fe200090f141a */
[----:B------:R-:W-:Y:S01]  /*0d30*/  IMAD.X R26, RZ, RZ, R19, P3 ;  /* 0x000000ffff1a7224 */ /* 0x000fe200018e0613 */
[----:B------:R-:W-:Y:S02]  /*0d40*/  LEA.HI.X R25, R20, UR15, R33, 0x2, P1 ;  /* 0x0000000f14197c11 */ /* 0x000fe400088f1421 */
[----:B------:R-:W-:Y:S01]  /*0d50*/  IADD3 R27, P2, PT, R18, R27, RZ ;  /* 0x0000001b121b7210 */ /* 0x000fe20007f5e0ff */
[----:B------:R-:W2:Y:S01]  /*0d60*/  LDG.E R22, desc[UR10][R22.64] ;  /* 0x0000000a16167981 */ /* 0x000ea2000c1e1900 */
[----:B------:R-:W-:-:S03]  /*0d70*/  LEA R20, P1, R21, UR14, 0x2 ;  /* 0x0000000e15147c11 */ /* 0x000fc6000f8210ff */
[----:B------:R-:W-:Y:S01]  /*0d80*/  IMAD.X R34, RZ, RZ, R19, P2 ;  /* 0x000000ffff227224 */ /* 0x000fe200010e0613 */
[----:B------:R-:W-:Y:S01]  /*0d90*/  LEA.HI.X R21, R21, UR15, R26, 0x2, P1 ;  /* 0x0000000f15157c11 */ /* 0x000fe200088f141a */
[----:B------:R-:W2:Y:S01]  /*0da0*/  LDG.E R24, desc[UR10][R24.64] ;  /* 0x0000000a18187981 */ /* 0x000ea2000c1e1900 */
[----:B------:R-:W-:-:S03]  /*0db0*/  LEA R26, P1, R27, UR14, 0x2 ;  /* 0x0000000e1b1a7c11 */ /* 0x000fc6000f8210ff */
[----:B------:R-:W3:Y:S01]  /*0dc0*/  LDG.E R20, desc[UR10][R20.64] ;  /* 0x0000000a14147981 */ /* 0x000ee2000c1e1900 */
[----:B------:R-:W-:-:S05]  /*0dd0*/  LEA.HI.X R27, R27, UR15, R34, 0x2, P1 ;  /* 0x0000000f1b1b7c11 */ /* 0x000fca00088f1422 */
[----:B------:R-:W3:Y:S01]  /*0de0*/  LDG.E R26, desc[UR10][R26.64] ;  /* 0x0000000a1a1a7981 */ /* 0x000ee2000c1e1900 */
[----:B------:R-:W-:Y:S02]  /*0df0*/  VIADD R2, R2, 0x4 ;  /* 0x0000000402027836 */ /* 0x000fe40000000000 */
[----:B------:R-:W-:Y:S01]  /*0e00*/  IMAD.MOV.U32 R33, RZ, RZ, RZ ;  /* 0x000000ffff217224 */ /* 0x000fe200078e00ff */
[----:B--2---:R-:W-:-:S04]  /*0e10*/  IADD3 R31, PT, PT, R22, R24, R31 ;  /* 0x00000018161f7210 */ /* 0x004fc80007ffe01f */
[----:B---3--:R-:W-:-:S07]  /*0e20*/  IADD3 R31, PT, PT, R26, R20, R31 ;  /* 0x000000141a1f7210 */ /* 0x008fce0007ffe01f */
.L_x_10:
[----:B------:R-:W-:Y:S05]  /*0e30*/  BSYNC.RECONVERGENT B1 ;  /* 0x0000000000017941 */ /* 0x000fea0003800200 */
.L_x_9:
[----:B------:R-:W-:Y:S05]  /*0e40*/  @!P0 BRA `(.L_x_2) ;  /* 0x0000000000688947 */ /* 0x000fea0003800000 */
[----:B------:R-:W0:Y:S01]  /*0e50*/  LDC.64 R20, c[0x0][0x380] ;  /* 0x0000e000ff147b82 */ /* 0x000e220000000a00 */
[----:B------:R-:W-:-:S05]  /*0e60*/  IADD3 R23, P0, PT, R18, R2, RZ ;  /* 0x0000000212177210 */ /* 0x000fca0007f1e0ff */
[----:B------:R-:W-:Y:S01]  /*0e70*/  IMAD.X R24, R19, 0x1, R33, P0 ;  /* 0x0000000113187824 */ /* 0x000fe200000e0621 */
[----:B0-----:R-:W-:-:S04]  /*0e80*/  LEA R22, P0, R23, R20, 0x2 ;  /* 0x0000001417167211 */ /* 0x001fc800078010ff */
[----:B------:R-:W-:-:S05]  /*0e90*/  LEA.HI.X R23, R23, R21, R24, 0x2, P0 ;  /* 0x0000001517177211 */ /* 0x000fca00000f1418 */
[----:B------:R-:W2:Y:S01]  /*0ea0*/  LDG.E R22, desc[UR10][R22.64] ;  /* 0x0000000a16167981 */ /* 0x000ea2000c1e1900 */
[----:B------:R-:W-:-:S04]  /*0eb0*/  ISETP.NE.U32.AND P0, PT, R32, 0x1, PT ;  /* 0x000000012000780c */ /* 0x000fc80003f05070 */
[----:B------:R-:W-:Y:S01]  /*0ec0*/  ISETP.NE.AND.EX P0, PT, RZ, RZ, PT, P0 ;  /* 0x000000ffff00720c */ /* 0x000fe20003f05300 */
[----:B--2---:R-:W-:-:S12]  /*0ed0*/  IMAD.IADD R31, R31, 0x1, R22 ;  /* 0x000000011f1f7824 */ /* 0x004fd800078e0216 */
[----:B------:R-:W-:Y:S05]  /*0ee0*/  @!P0 BRA `(.L_x_2) ;  /* 0x0000000000408947 */ /* 0x000fea0003800000 */
[----:B------:R-:W-:Y:S01]  /*0ef0*/  ISETP.NE.U32.AND P0, PT, R32, 0x2, PT ;  /* 0x000000022000780c */ /* 0x000fe20003f05070 */
[----:B------:R-:W-:-:S03]  /*0f00*/  VIADD R23, R2, 0x1 ;  /* 0x0000000102177836 */ /* 0x000fc60000000000 */
[----:B------:R-:W-:Y:S02]  /*0f10*/  ISETP.NE.AND.EX P0, PT, RZ, RZ, PT, P0 ;  /* 0x000000ffff00720c */ /* 0x000fe40003f05300 */
[----:B------:R-:W-:-:S05]  /*0f20*/  IADD3 R24, P1, PT, R18, R23, RZ ;  /* 0x0000001712187210 */ /* 0x000fca0007f3e0ff */
[----:B------:R-:W-:Y:S01]  /*0f30*/  IMAD.X R25, RZ, RZ, R19, P1 ;  /* 0x000000ffff197224 */ /* 0x000fe200008e0613 */
[----:B------:R-:W-:-:S05]  /*0f40*/  LEA R22, P1, R24, R20, 0x2 ;  /* 0x0000001418167211 */ /* 0x000fca00078210ff */
[----:B------:R-:W-:-:S05]  /*0f50*/  @P0 VIADD R23, R2, 0x2 ;  /* 0x0000000202170836 */ /* 0x000fca0000000000 */
[----:B------:R-:W-:Y:S02]  /*0f60*/  @P0 IADD3 R2, P2, PT, R18, R23, RZ ;  /* 0x0000001712020210 */ /* 0x000fe40007f5e0ff */
[-C--:B------:R-:W-:Y:S02]  /*0f70*/  LEA.HI.X R23, R24, R21.reuse, R25, 0x2, P1 ;  /* 0x0000001518177211 */ /* 0x080fe400008f1419 */
[C---:B------:R-:W-:Y:S01]  /*0f80*/  @P0 LEA R20, P1, R2.reuse, R20, 0x2 ;  /* 0x0000001402140211 */ /* 0x040fe200078210ff */
[----:B------:R-:W-:Y:S02]  /*0f90*/  @P0 IMAD.X R18, RZ, RZ, R19, P2 ;  /* 0x000000ffff120224 */ /* 0x000fe400010e0613 */
[----:B------:R-:W2:Y:S03]  /*0fa0*/  LDG.E R22, desc[UR10][R22.64] ;  /* 0x0000000a16167981 */ /* 0x000ea6000c1e1900 */
[----:B------:R-:W-:-:S05]  /*0fb0*/  @P0 LEA.HI.X R21, R2, R21, R18, 0x2, P1 ;  /* 0x0000001502150211 */ /* 0x000fca00008f1412 */
[----:B------:R-:W3:Y:S01]  /*0fc0*/  @P0 LDG.E R20, desc[UR10][R20.64] ;  /* 0x0000000a14140981 */ /* 0x000ee2000c1e1900 */
[----:B--2---:R-:W-:-:S04]  /*0fd0*/  IMAD.IADD R31, R31, 0x1, R22 ;  /* 0x000000011f1f7824 */ /* 0x004fc800078e0216 */
[----:B---3--:R-:W-:-:S07]  /*0fe0*/  @P0 IMAD.IADD R31, R31, 0x1, R20 ;  /* 0x000000011f1f0824 */ /* 0x008fce00078e0214 */
.L_x_2:
[----:B------:R-:W-:Y:S05]  /*0ff0*/  BSYNC.RECONVERGENT B0 ;  /* 0x0000000000007941 */ /* 0x000fea0003800200 */
.L_x_1:
[----:B------:R-:W-:Y:S01]  /*1000*/  IMAD.U32 R19, RZ, RZ, UR4 ;  /* 0x00000004ff137e24 */ /* 0x000fe2000f8e00ff */
[----:B------:R-:W0:Y:S01]  /*1010*/  LDCU.64 UR16, c[0x0][0x380] ;  /* 0x00007000ff1077ac */ /* 0x000e220008000a00 */
[----:B------:R-:W-:Y:S02]  /*1020*/  BSSY.RECONVERGENT B0, `(.L_x_11) ;  /* 0x00000c5000007945 */ /* 0x000fe40003800200 */
[----:B------:R-:W-:-:S03]  /*1030*/  IMAD.WIDE.U32 R18, R19, 0x4, R16 ;  /* 0x0000000413127825 */ /* 0x000fc600078e0010 */
[----:B------:R-:W-:-:S04]  /*1040*/  IADD3 R2, P1, PT, R18, 0x4, RZ ;  /* 0x0000000412027810 */ /* 0x000fc80007f3e0ff */
[----:B------:R-:W-:Y:S01]  /*1050*/  ISETP.GT.U32.AND P0, PT, R2, UR13, PT ;  /* 0x0000000d02007c0c */ /* 0x000fe2000bf04070 */
[----:B------:R-:W-:-:S05]  /*1060*/  IMAD.X R2, RZ, RZ, R19, P1 ;  /* 0x000000ffff027224 */ /* 0x000fca00008e0613 */
[----:B------:R-:W-:-:S13]  /*1070*/  ISETP.GT.U32.AND.EX P0, PT, R2, UR7, PT, P0 ;  /* 0x0000000702007c0c */ /* 0x000fda000bf04100 */
[----:B0-----:R-:W-:Y:S05]  /*1080*/  @P0 BRA `(.L_x_12) ;  /* 0x0000000000280947 */ /* 0x001fea0003800000 */
[----:B------:R-:W0:Y:S02]  /*1090*/  LDCU.64 UR14, c[0x0][0x380] ;  /* 0x00007000ff0e77ac */ /* 0x000e240008000a00 */
[----:B0-----:R-:W-:-:S04]  /*10a0*/  LEA R8, P0, R18, UR14, 0x2 ;  /* 0x0000000e12087c11 */ /* 0x001fc8000f8010ff */
[----:B------:R-:W-:-:S05]  /*10b0*/  LEA.HI.X R9, R18, UR15, R19, 0x2, P0 ;  /* 0x0000000f12097c11 */ /* 0x000fca00080f1413 */
[----:B------:R-:W2:Y:S04]  /*10c0*/  LDG.E R2, desc[UR10][R8.64] ;  /* 0x0000000a08027981 */ /* 0x000ea8000c1e1900 */
[----:B------:R-:W2:Y:S04]  /*10d0*/  LDG.E R7, desc[UR10][R8.64+0x4] ;  /* 0x0000040a08077981 */ /* 0x000ea8000c1e1900 */
[----:B------:R-:W3:Y:S04]  /*10e0*/  LDG.E R10, desc[UR10][R8.64+0x8] ;  /* 0x0000080a080a7981 */ /* 0x000ee8000c1e1900 */
[----:B------:R-:W3:Y:S01]  /*10f0*/  LDG.E R11, desc[UR10][R8.64+0xc] ;  /* 0x00000c0a080b7981 */ /* 0x000ee2000c1e1900 */
[----:B--2---:R-:W-:-:S04]  /*1100*/  IADD3 R2, PT, PT, R7, R2, R31 ;  /* 0x0000000207027210 */ /* 0x004fc80007ffe01f */
[----:B---3--:R-:W-:Y:S01]  /*1110*/  IADD3 R31, PT, PT, R11, R2, R10 ;  /* 0x000000020b1f7210 */ /* 0x008fe20007ffe00a */
[----:B------:R-:W-:Y:S06]  /*1120*/  BRA `(.L_x_13) ;  /* 0x0000000800d07947 */ /* 0x000fec0003800000 */
.L_x_12:
[----:B------:R-:W-:-:S04]  /*1130*/  ISETP.GE.U32.AND P0, PT, R18, UR13, PT ;  /* 0x0000000d12007c0c */ /* 0x000fc8000bf06070 */
[----:B------:R-:W-:-:S13]  /*1140*/  ISETP.GE.AND.EX P0, PT, R19, UR7, PT, P0 ;  /* 0x0000000713007c0c */ /* 0x000fda000bf06300 */
[----:B------:R-:W-:Y:S05]  /*1150*/  @P0 BRA `(.L_x_13) ;  /* 0x0000000800c40947 */ /* 0x000fea0003800000 */
[----:B------:R-:W-:Y:S01]  /*1160*/  IADD3 R7, P1, P2, R16, UR12, -R7 ;  /* 0x0000000c10077c10 */ /* 0x000fe2000fa3e807 */
[----:B------:R-:W-:Y:S01]  /*1170*/  BSSY.RECONVERGENT B1, `(.L_x_14) ;  /* 0x000002f000017945 */ /* 0x000fe20003800200 */
[----:B------:R-:W-:Y:S02]  /*1180*/  IMAD.MOV.U32 R35, RZ, RZ, RZ ;  /* 0x000000ffff237224 */ /* 0x000fe400078e00ff */
[----:B------:R-:W-:Y:S01]  /*1190*/  ISETP.GT.U32.AND P0, PT, R7, -0x10, PT ;  /* 0xfffffff00700780c */ /* 0x000fe20003f04070 */
[----:B------:R-:W-:Y:S01]  /*11a0*/  IMAD.MOV.U32 R7, RZ, RZ, RZ ;  /* 0x000000ffff077224 */ /* 0x000fe200078e00ff */
[----:B------:R-:W-:-:S04]  /*11b0*/  IADD3.X R8, PT, PT, R17, UR9, ~R8, P1, P2 ;  /* 0x0000000911087c10 */ /* 0x000fc80008fe4c08 */
[----:B------:R-:W-:-:S13]  /*11c0*/  ISETP.GT.U32.AND.EX P0, PT, R8, -0x1, PT, P0 ;  /* 0xffffffff0800780c */ /* 0x000fda0003f04100 */
[----:B------:R-:W-:Y:S05]  /*11d0*/  @P0 BRA `(.L_x_15) ;  /* 0x0000000000a00947 */ /* 0x000fea0003800000 */
[----:B------:R-:W-:Y:S01]  /*11e0*/  BSSY.RECONVERGENT B2, `(.L_x_16) ;  /* 0x0000025000027945 */ /* 0x000fe20003800200 */
[----:B------:R-:W-:Y:S02]  /*11f0*/  IMAD.MOV.U32 R7, RZ, RZ, RZ ;  /* 0x000000ffff077224 */ /* 0x000fe400078e00ff */
[----:B------:R-:W-:-:S07]  /*1200*/  IMAD.MOV.U32 R2, RZ, RZ, RZ ;  /* 0x000000ffff027224 */ /* 0x000fce00078e00ff */
.L_x_17:
[----:B------:R-:W-:-:S05]  /*1210*/  IADD3 R8, P0, PT, R18, R7, RZ ;  /* 0x0000000712087210 */ /* 0x000fca0007f1e0ff */
[----:B------:R-:W-:Y:S01]  /*1220*/  IMAD.X R21, R19, 0x1, R2, P0 ;  /* 0x0000000113157824 */ /* 0x000fe200000e0602 */
[----:B------:R-:W-:-:S04]  /*1230*/  LEA R20, P0, R8, UR16, 0x2 ;  /* 0x0000001008147c11 */ /* 0x000fc8000f8010ff */
[----:B------:R-:W-:-:S05]  /*1240*/  LEA.HI.X R21, R8, UR17, R21, 0x2, P0 ;  /* 0x0000001108157c11 */ /* 0x000fca00080f1415 */
[----:B------:R-:W2:Y:S04]  /*1250*/  LDG.E R22, desc[UR10][R20.64] ;  /* 0x0000000a14167981 */ /* 0x000ea8000c1e1900 */
[----:B------:R-:W2:Y:S04]  /*1260*/  LDG.E R25, desc[UR10][R20.64+0x4] ;  /* 0x0000040a14197981 */ /* 0x000ea8000c1e1900 */
[----:B------:R-:W3:Y:S04]  /*1270*/  LDG.E R26, desc[UR10][R20.64+0x8] ;  /* 0x0000080a141a7981 */ /* 0x000ee8000c1e1900 */
[----:B------:R-:W3:Y:S04]  /*1280*/  LDG.E R32, desc[UR10][R20.64+0xc] ;  /* 0x00000c0a14207981 */ /* 0x000ee8000c1e1900 */
[----:B------:R-:W4:Y:S04]  /*1290*/  LDG.E R24, desc[UR10][R20.64+0x10] ;  /* 0x0000100a14187981 */ /* 0x000f28000c1e1900 */
[----:B------:R-:W4:Y:S04]  /*12a0*/  LDG.E R27, desc[UR10][R20.64+0x14] ;  /* 0x0000140a141b7981 */ /* 0x000f28000c1e1900 */
[----:B------:R-:W5:Y:S04]  /*12b0*/  LDG.E R8, desc[UR10][R20.64+0x18] ;  /* 0x0000180a14087981 */ /* 0x000f68000c1e1900 */
[----:B------:R-:W5:Y:S04]  /*12c0*/  LDG.E R23, desc[UR10][R20.64+0x1c] ;  /* 0x00001c0a14177981 */ /* 0x000f68000c1e1900 */
[----:B------:R-:W5:Y:S01]  /*12d0*/  LDG.E R34, desc[UR10][R20.64+0x3c] ;  /* 0x00003c0a14227981 */ /* 0x000f62000c1e1900 */
[----:B--2---:R-:W-:-:S03]  /*12e0*/  IADD3 R31, PT, PT, R25, R22, R31 ;  /* 0x00000016191f7210 */ /* 0x004fc60007ffe01f */
[----:B------:R-:W2:Y:S04]  /*12f0*/  LDG.E R22, desc[UR10][R20.64+0x20] ;  /* 0x0000200a14167981 */ /* 0x000ea8000c1e1900 */
[----:B------:R-:W2:Y:S01]  /*1300*/  LDG.E R25, desc[UR10][R20.64+0x24] ;  /* 0x0000240a14197981 */ /* 0x000ea2000c1e1900 */
[----:B---3--:R-:W-:-:S03]  /*1310*/  IADD3 R32, PT, PT, R32, R26, R31 ;  /* 0x0000001a20207210 */ /* 0x008fc60007ffe01f */
[----:B------:R-:W3:Y:S04]  /*1320*/  LDG.E R31, desc[UR10][R20.64+0x28] ;  /* 0x0000280a141f7981 */ /* 0x000ee8000c1e1900 */
[----:B------:R-:W3:Y:S01]  /*1330*/  LDG.E R26, desc[UR10][R20.64+0x2c] ;  /* 0x00002c0a141a7981 */ /* 0x000ee2000c1e1900 */
[----:B----4-:R-:W-:-:S03]  /*1340*/  IADD3 R33, PT, PT, R27, R24, R32 ;  /* 0x000000181b217210 */ /* 0x010fc60007ffe020 */
[----:B------:R-:W4:Y:S04]  /*1350*/  LDG.E R27, desc[UR10][R20.64+0x30] ;  /* 0x0000300a141b7981 */ /* 0x000f28000c1e1900 */
[----:B------:R-:W4:Y:S04]  /*1360*/  LDG.E R32, desc[UR10][R20.64+0x34] ;  /* 0x0000340a14207981 */ /* 0x000f28000c1e1900 */
[----:B------:R-:W4:Y:S01]  /*1370*/  LDG.E R24, desc[UR10][R20.64+0x38] ;  /* 0x0000380a14187981 */ /* 0x000f22000c1e1900 */
[----:B------:R-:W-:Y:S02]  /*1380*/  IADD3 R7, P0, PT, R7, 0x10, RZ ;  /* 0x0000001007077810 */ /* 0x000fe40007f1e0ff */
[----:B------:R-:W-:-:S03]  /*1390*/  LOP3.LUT R36, R10, 0xfffffff0, RZ, 0xc0, !PT ;  /* 0xfffffff00a247812 */ /* 0x000fc600078ec0ff */
[----:B------:R-:W-:Y:S01]  /*13a0*/  IMAD.X R2, RZ, RZ, R2, P0 ;  /* 0x000000ffff027224 */ /* 0x000fe200000e0602 */
[----:B------:R-:W-:Y:S02]  /*13b0*/  ISETP.NE.U32.AND P0, PT, R7, R36, PT ;  /* 0x000000240700720c */ /* 0x000fe40003f05070 */
[----:B-----5:R-:W-:Y:S02]  /*13c0*/  IADD3 R8, PT, PT, R23, R8, R33 ;  /* 0x0000000817087210 */ /* 0x020fe40007ffe021 */
[----:B------:R-:W-:Y:S02]  /*13d0*/  ISETP.NE.AND.EX P0, PT, R2, R29, PT, P0 ;  /* 0x0000001d0200720c */ /* 0x000fe40003f05300 */
[----:B--2---:R-:W-:-:S04]  /*13e0*/  IADD3 R8, PT, PT, R25, R22, R8 ;  /* 0x0000001619087210 */ /* 0x004fc80007ffe008 */
[----:B---3--:R-:W-:-:S04]  /*13f0*/  IADD3 R8, PT, PT, R26, R31, R8 ;  /* 0x0000001f1a087210 */ /* 0x008fc80007ffe008 */
[----:B----4-:R-:W-:-:S04]  /*1400*/  IADD3 R27, PT, PT, R32, R27, R8 ;  /* 0x0000001b201b7210 */ /* 0x010fc80007ffe008 */
[----:B------:R-:W-:Y:S01]  /*1410*/  IADD3 R31, PT, PT, R34, R24, R27 ;  /* 0x00000018221f7210 */ /* 0x000fe20007ffe01b */
[----:B------:R-:W-:Y:S06]  /*1420*/  @P0 BRA `(.L_x_17) ;  /* 0xfffffffc00780947 */ /* 0x000fec000383ffff */
[----:B------:R-:W-:Y:S05]  /*1430*/  BSYNC.RECONVERGENT B2 ;  /* 0x0000000000027941 */ /* 0x000fea0003800200 */
.L_x_16:
[----:B------:R-:W-:Y:S02]  /*1440*/  IMAD.MOV.U32 R7, RZ, RZ, R36 ;  /* 0x000000ffff077224 */ /* 0x000fe400078e0024 */
[----:B------:R-:W-:-:S07]  /*1450*/  IMAD.MOV.U32 R35, RZ, RZ, R29 ;  /* 0x000000ffff237224 */ /* 0x000fce00078e001d */
.L_x_15:
[----:B------:R-:W-:Y:S05]  /*1460*/  BSYNC.RECONVERGENT B1 ;  /* 0x0000000000017941 */ /* 0x000fea0003800200 */
.L_x_14:
        /* <DEDUP_REMOVED lines=8> */
[C---:B------:R-:W-:Y:S01]  /*14f0*/  VIADD R9, R7.reuse, 0x1 ;  /* 0x0000000107097836 */ /* 0x040fe20000000000 */
[C---:B------:R-:W-:Y:S01]  /*1500*/  IADD3 R10, P0, PT, R18.reuse, R7, RZ ;  /* 0x00000007120a7210 */ /* 0x040fe20007f1e0ff */
[C---:B------:R-:W-:Y:S02]  /*1510*/  VIADD R23, R7.reuse, 0x2 ;  /* 0x0000000207177836 */ /* 0x040fe40000000000 */
[----:B------:R-:W-:Y:S01]  /*1520*/  VIADD R21, R7, 0x3 ;  /* 0x0000000307157836 */ /* 0x000fe20000000000 */
[----:B------:R-:W-:Y:S01]  /*1530*/  IADD3 R2, P2, PT, R18, R9, RZ ;  /* 0x0000000912027210 */ /* 0x000fe20007f5e0ff */
[----:B------:R-:W-:Y:S02]  /*1540*/  IMAD.X R35, R19, 0x1, R35, P0 ;  /* 0x0000000113237824 */ /* 0x000fe400000e0623 */
[----:B------:R-:W-:Y:S02]  /*1550*/  VIADD R11, R7, 0x4 ;  /* 0x00000004070b7836 */ /* 0x000fe40000000000 */
[----:B------:R-:W-:-:S02]  /*1560*/  IMAD.X R9, RZ, RZ, R19, P2 ;  /* 0x000000ffff097224 */ /* 0x000fc400010e0613 */
[C---:B------:R-:W-:Y:S02]  /*1570*/  VIADD R25, R7.reuse, 0x5 ;  /* 0x0000000507197836 */ /* 0x040fe40000000000 */
[C---:B------:R-:W-:Y:S02]  /*1580*/  VIADD R27, R7.reuse, 0x6 ;  /* 0x00000006071b7836 */ /* 0x040fe40000000000 */
[----:B------:R-:W-:Y:S01]  /*1590*/  VIADD R29, R7, 0x7 ;  /* 0x00000007071d7836 */ /* 0x000fe20000000000 */
[----:B0-----:R-:W-:Y:S02]  /*15a0*/  LEA R34, P0, R10, UR14, 0x2 ;  /* 0x0000000e0a227c11 */ /* 0x001fe4000f8010ff */
[----:B------:R-:W-:Y:S02]  /*15b0*/  LEA R8, P2, R2, UR14, 0x2 ;  /* 0x0000000e02087c11 */ /* 0x000fe4000f8410ff */
[----:B------:R-:W-:Y:S02]  /*15c0*/  LEA.HI.X R35, R10, UR15, R35, 0x2, P0 ;  /* 0x0000000f0a237c11 */ /* 0x000fe400080f1423 */
[----:B------:R-:W-:-:S02]  /*15d0*/  LEA.HI.X R9, R2, UR15, R9, 0x2, P2 ;  /* 0x0000000f02097c11 */ /* 0x000fc400090f1409 */
[C---:B------:R-:W-:Y:S01]  /*15e0*/  IADD3 R23, P0, PT, R18.reuse, R23, RZ ;  /* 0x0000001712177210 */ /* 0x040fe20007f1e0ff */
[----:B------:R0:W2:Y:S01]  /*15f0*/  LDG.E R34, desc[UR10][R34.64] ;  /* 0x0000000a22227981 */ /* 0x0000a2000c1e1900 */
[C---:B------:R-:W-:Y:S02]  /*1600*/  IADD3 R21, P2, PT, R18.reuse, R21, RZ ;  /* 0x0000001512157210 */ /* 0x040fe40007f5e0ff */
[C---:B------:R-:W-:Y:S01]  /*1610*/  IADD3 R2, P3, PT, R18.reuse, R11, RZ ;  /* 0x0000000b12027210 */ /* 0x040fe20007f7e0ff */
[--C-:B------:R-:W-:Y:S01]  /*1620*/  IMAD.X R24, RZ, RZ, R19.reuse, P0 ;  /* 0x000000ffff187224 */ /* 0x100fe200000e0613 */
[----:B------:R-:W-:Y:S01]  /*1630*/  LEA R10, P0, R23, UR14, 0x2 ;  /* 0x0000000e170a7c11 */ /* 0x000fe2000f8010ff */
[----:B------:R-:W-:Y:S01]  /*1640*/  IMAD.X R22, RZ, RZ, R19, P2 ;  /* 0x000000ffff167224 */ /* 0x000fe200010e0613 */
[----:B------:R-:W-:Y:S01]  /*1650*/  LEA R20, P2, R21, UR14, 0x2 ;  /* 0x0000000e15147c11 */ /* 0x000fe2000f8410ff */
[----:B------:R-:W2:Y:S01]  /*1660*/  LDG.E R8, desc[UR10][R8.64] ;  /* 0x0000000a08087981 */ /* 0x000ea2000c1e1900 */
[----:B------:R-:W-:-:S02]  /*1670*/  IADD3 R25, P4, PT, R18, R25, RZ ;  /* 0x0000001912197210 */ /* 0x000fc40007f9e0ff */
[----:B------:R-:W-:Y:S01]  /*1680*/  LEA.HI.X R11, R23, UR15, R24, 0x2, P0 ;  /* 0x0000000f170b7c11 */ /* 0x000fe200080f1418 */
[--C-:B------:R-:W-:Y:S01]  /*1690*/  IMAD.X R23, RZ, RZ, R19.reuse, P3 ;  /* 0x000000ffff177224 */ /* 0x100fe200018e0613 */
[----:B------:R-:W-:Y:S01]  /*16a0*/  LEA.HI.X R21, R21, UR15, R22, 0x2, P2 ;  /* 0x0000000f15157c11 */ /* 0x000fe200090f1416 */
[----:B------:R-:W-:Y:S01]  /*16b0*/  IMAD.X R26, RZ, RZ, R19, P4 ;  /* 0x000000ffff1a7224 */ /* 0x000fe200020e0613 */
[C---:B------:R-:W-:Y:S02]  /*16c0*/  LEA R22, P0, R2.reuse, UR14, 0x2 ;  /* 0x0000000e02167c11 */ /* 0x040fe4000f8010ff */
[C---:B------:R-:W-:Y:S01]  /*16d0*/  LEA R24, P2, R25.reuse, UR14, 0x2 ;  /* 0x0000000e19187c11 */ /* 0x040fe2000f8410ff */
[----:B------:R-:W3:Y:S01]  /*16e0*/  LDG.E R11, desc[UR10][R10.64] ;  /* 0x0000000a0a0b7981 */ /* 0x000ee2000c1e1900 */
[----:B------:R-:W-:Y:S02]  /*16f0*/  LEA.HI.X R23, R2, UR15, R23, 0x2, P0 ;  /* 0x0000000f02177c11 */ /* 0x000fe400080f1417 */
[----:B------:R-:W-:Y:S01]  /*1700*/  LEA.HI.X R25, R25, UR15, R26, 0x2, P2 ;  /* 0x0000000f19197c11 */ /* 0x000fe200090f141a */
[----:B------:R-:W3:Y:S01]  /*1710*/  LDG.E R20, desc[UR10][R20.64] ;  /* 0x0000000a14147981 */ /* 0x000ee2000c1e1900 */
[----:B------:R-:W-:-:S02]  /*1720*/  IADD3 R2, P0, PT, R18, R27, RZ ;  /* 0x0000001b12027210 */ /* 0x000fc40007f1e0ff */
[----:B------:R-:W-:Y:S01]  /*1730*/  IADD3 R29, P2, PT, R18, R29, RZ ;  /* 0x0000001d121d7210 */ /* 0x000fe20007f5e0ff */
[----:B------:R-:W4:Y:S02]  /*1740*/  LDG.E R23, desc[UR10][R22.64] ;  /* 0x0000000a16177981 */ /* 0x000f24000c1e1900 */
[--C-:B------:R-:W-:Y:S01]  /*1750*/  IMAD.X R27, RZ, RZ, R19.reuse, P0 ;  /* 0x000000ffff1b7224 */ /* 0x100fe200000e0613 */
[C---:B------:R-:W-:Y:S01]  /*1760*/  LEA R26, P0, R2.reuse, UR14, 0x2 ;  /* 0x0000000e021a7c11 */ /* 0x040fe2000f8010ff */
[----:B------:R-:W-:Y:S01]  /*1770*/  IMAD.X R30, RZ, RZ, R19, P2 ;  /* 0x000000ffff1e7224 */ /* 0x000fe200010e0613 */
[C---:B------:R-:W-:Y:S01]  /*1780*/  LEA R32, P2, R29.reuse, UR14, 0x2 ;  /* 0x0000000e1d207c11 */ /* 0x040fe2000f8410ff */
[----:B------:R-:W4:Y:S01]  /*1790*/  LDG.E R24, desc[UR10][R24.64] ;  /* 0x0000000a18187981 */ /* 0x000f22000c1e1900 */
[----:B------:R-:W-:Y:S02]  /*17a0*/  LEA.HI.X R27, R2, UR15, R27, 0x2, P0 ;  /* 0x0000000f021b7c11 */ /* 0x000fe400080f141b */
[----:B------:R-:W-:-:S04]  /*17b0*/  LEA.HI.X R33, R29, UR15, R30, 0x2, P2 ;  /* 0x0000000f1d217c11 */ /* 0x000fc800090f141e */
[----:B------:R-:W5:Y:S04]  /*17c0*/  LDG.E R27, desc[UR10][R26.64] ;  /* 0x0000000a1a1b7981 */ /* 0x000f68000c1e1900 */
[----:B------:R-:W5:Y:S01]  /*17d0*/  LDG.E R32, desc[UR10][R32.64] ;  /* 0x0000000a20207981 */ /* 0x000f62000c1e1900 */
[----:B------:R-:W-:Y:S02]  /*17e0*/  VIADD R7, R7, 0x8 ;  /* 0x0000000807077836 */ /* 0x000fe40000000000 */
[----:B0-----:R-:W-:Y:S01]  /*17f0*/  IMAD.MOV.U32 R35, RZ, RZ, RZ ;  /* 0x000000ffff237224 */ /* 0x001fe200078e00ff */
[----:B--2---:R-:W-:-:S04]  /*1800*/  IADD3 R34, PT, PT, R8, R34, R31 ;  /* 0x0000002208227210 */ /* 0x004fc80007ffe01f */
[----:B---3--:R-:W-:-:S04]  /*1810*/  IADD3 R34, PT, PT, R20, R11, R34 ;  /* 0x0000000b14227210 */ /* 0x008fc80007ffe022 */
[----:B----4-:R-:W-:-:S04]  /*1820*/  IADD3 R34, PT, PT, R24, R23, R34 ;  /* 0x0000001718227210 */ /* 0x010fc80007ffe022 */
[----:B-----5:R-:W-:-:S07]  /*1830*/  IADD3 R31, PT, PT, R32, R27, R34 ;  /* 0x0000001b201f7210 */ /* 0x020fce0007ffe022 */
.L_x_19:
[----:B------:R-:W-:Y:S05]  /*1840*/  BSYNC.RECONVERGENT B1 ;  /* 0x0000000000017941 */ /* 0x000fea0003800200 */
.L_x_18:
        /* <DEDUP_REMOVED lines=11> */
[C---:B------:R-:W-:Y:S01]  /*1900*/  IADD3 R2, P1, PT, R18.reuse, R7, RZ ;  /* 0x0000000712027210 */ /* 0x040fe20007f3e0ff */
[C---:B------:R-:W-:Y:S02]  /*1910*/  VIADD R9, R7.reuse, 0x1 ;  /* 0x0000000107097836 */ /* 0x040fe40000000000 */
[----:B------:R-:W-:Y:S02]  /*1920*/  VIADD R21, R7, 0x2 ;  /* 0x0000000207157836 */ /* 0x000fe40000000000 */
[----:B------:R-:W-:Y:S01]  /*1930*/  IMAD.X R35, R19, 0x1, R35, P1 ;  /* 0x0000000113237824 */ /* 0x000fe200008e0623 */
[C---:B------:R-:W-:Y:S01]  /*1940*/  IADD3 R11, P2, PT, R18.reuse, R9, RZ ;  /* 0x00000009120b7210 */ /* 0x040fe20007f5e0ff */
[----:B------:R-:W-:Y:S01]  /*1950*/  VIADD R23, R7, 0x3 ;  /* 0x0000000307177836 */ /* 0x000fe20000000000 */
[----:B------:R-:W-:-:S04]  /*1960*/  IADD3 R21, P3, PT, R18, R21, RZ ;  /* 0x0000001512157210 */ /* 0x000fc80007f7e0ff */
[----:B------:R-:W-:Y:S01]  /*1970*/  IADD3 R23, P4, PT, R18, R23, RZ ;  /* 0x0000001712177210 */ /* 0x000fe20007f9e0ff */
[----:B------:R-:W-:Y:S01]  /*1980*/  IMAD.X R24, RZ, RZ, R19, P3 ;  /* 0x000000ffff187224 */ /* 0x000fe200018e0613 */
[----:B0-----:R-:W-:-:S03]  /*1990*/  LEA R8, P1, R2, UR14, 0x2 ;  /* 0x0000000e02087c11 */ /* 0x001fc6000f8210ff */
[----:B------:R-:W-:Y:S01]  /*19a0*/  IMAD.X R26, RZ, RZ, R19, P4 ;  /* 0x000000ffff1a7224 */ /* 0x000fe200020e0613 */
[----:B------:R-:W-:Y:S02]  /*19b0*/  LEA R22, P3, R23, UR14, 0x2 ;  /* 0x0000000e17167c11 */ /* 0x000fe4000f8610ff */
[----:B------:R-:W-:Y:S01]  /*19c0*/  LEA.HI.X R9, R2, UR15, R35, 0x2, P1 ;  /* 0x0000000f02097c11 */ /* 0x000fe200088f1423 */
[----:B------:R-:W-:Y:S01]  /*19d0*/  IMAD.X R2, RZ, RZ, R19, P2 ;  /* 0x000000ffff027224 */ /* 0x000fe200010e0613 */
[----:B------:R-:W-:Y:S02]  /*19e0*/  LEA R10, P1, R11, UR14, 0x2 ;  /* 0x0000000e0b0a7c11 */ /* 0x000fe4000f8210ff */
[----:B------:R-:W-:Y:S01]  /*19f0*/  LEA R20, P2, R21, UR14, 0x2 ;  /* 0x0000000e15147c11 */ /* 0x000fe2000f8410ff */
[----:B------:R-:W2:Y:S01]  /*1a00*/  LDG.E R8, desc[UR10][R8.64] ;  /* 0x0000000a08087981 */ /* 0x000ea2000c1e1900 */
[----:B------:R-:W-:Y:S02]  /*1a10*/  LEA.HI.X R11, R11, UR15, R2, 0x2, P1 ;  /* 0x0000000f0b0b7c11 */ /* 0x000fe400088f1402 */
[----:B------:R-:W-:-:S02]  /*1a20*/  LEA.HI.X R21, R21, UR15, R24, 0x2, P2 ;  /* 0x0000000f15157c11 */ /* 0x000fc400090f1418 */
[----:B------:R-:W-:Y:S01]  /*1a30*/  LEA.HI.X R23, R23, UR15, R26, 0x2, P3 ;  /* 0x0000000f17177c11 */ /* 0x000fe200098f141a */
[----:B------:R-:W2:Y:S04]  /*1a40*/  LDG.E R10, desc[UR10][R10.64] ;  /* 0x0000000a0a0a7981 */ /* 0x000ea8000c1e1900 */
[----:B------:R-:W3:Y:S04]  /*1a50*/  LDG.E R20, desc[UR10][R20.64] ;  /* 0x0000000a14147981 */ /* 0x000ee8000c1e1900 */
[----:B------:R-:W3:Y:S01]  /*1a60*/  LDG.E R22, desc[UR10][R22.64] ;  /* 0x0000000a16167981 */ /* 0x000ee2000c1e1900 */
[----:B------:R-:W-:-:S02]  /*1a70*/  VIADD R7, R7, 0x4 ;  /* 0x0000000407077836 */ /* 0x000fc40000000000 */
[----:B------:R-:W-:Y:S01]  /*1a80*/  IMAD.MOV.U32 R35, RZ, RZ, RZ ;  /* 0x000000ffff237224 */ /* 0x000fe200078e00ff */
[----:B--2---:R-:W-:-:S04]  /*1a90*/  IADD3 R31, PT, PT, R10, R8, R31 ;  /* 0x000000080a1f7210 */ /* 0x004fc80007ffe01f */
[----:B---3--:R-:W-:-:S07]  /*1aa0*/  IADD3 R31, PT, PT, R22, R20, R31 ;  /* 0x00000014161f7210 */ /* 0x008fce0007ffe01f */
.L_x_21:
[----:B------:R-:W-:Y:S05]  /*1ab0*/  BSYNC.RECONVERGENT B1 ;  /* 0x0000000000017941 */ /* 0x000fea0003800200 */
.L_x_20:
        /* <DEDUP_REMOVED lines=16> */
[----:B------:R-:W-:-:S04]  /*1bc0*/  LEA R10, P1, R11, R8, 0x2 ;  /* 0x000000080b0a7211 */ /* 0x000fc800078210ff */
[----:B------:R-:W-:Y:S01]  /*1bd0*/  LEA.HI.X R11, R11, R9, R20, 0x2, P1 ;  /* 0x000000090b0b7211 */ /* 0x000fe200008f1414 */
[----:B------:R-:W-:-:S04]  /*1be0*/  @P0 VIADD R7, R7, 0x2 ;  /* 0x0000000207070836 */ /* 0x000fc80000000000 */
[----:B------:R-:W2:Y:S01]  /*1bf0*/  LDG.E R10, desc[UR10][R10.64] ;  /* 0x0000000a0a0a7981 */ /* 0x000ea2000c1e1900 */
[----:B------:R-:W-:-:S04]  /*1c00*/  @P0 IADD3 R2, P2, PT, R18, R7, RZ ;  /* 0x0000000712020210 */ /* 0x000fc80007f5e0ff */
[----:B------:R-:W-:Y:S01]  /*1c10*/  @P0 LEA R8, P1, R2, R8, 0x2 ;  /* 0x0000000802080211 */ /* 0x000fe200078210ff */
[----:B------:R-:W-:-:S05]  /*1c20*/  @P0 IMAD.X R18, RZ, RZ, R19, P2 ;  /* 0x000000ffff120224 */ /* 0x000fca00010e0613 */
[----:B------:R-:W-:-:S05]  /*1c30*/  @P0 LEA.HI.X R9, R2, R9, R18, 0x2, P1 ;  /* 0x0000000902090211 */ /* 0x000fca00008f1412 */
[----:B------:R-:W3:Y:S01]  /*1c40*/  @P0 LDG.E R8, desc[UR10][R8.64] ;  /* 0x0000000a08080981 */ /* 0x000ee2000c1e1900 */
[----:B--2---:R-:W-:-:S04]  /*1c50*/  IMAD.IADD R31, R31, 0x1, R10 ;  /* 0x000000011f1f7824 */ /* 0x004fc800078e020a */
[----:B---3--:R-:W-:-:S07]  /*1c60*/  @P0 IMAD.IADD R31, R31, 0x1, R8 ;  /* 0x000000011f1f0824 */ /* 0x008fce00078e0208 */
.L_x_13:
[----:B------:R-:W-:Y:S05]  /*1c70*/  BSYNC.RECONVERGENT B0 ;  /* 0x0000000000007941 */ /* 0x000fea0003800200 */
.L_x_11:
[----:B------:R-:W0:Y:S01]  /*1c80*/  LDCU UR9, c[0x0][0x398] ;  /* 0x00007300ff0977ac */ /* 0x000e220008000800 */
[----:B------:R-:W-:Y:S02]  /*1c90*/  VIADD R4, R4, 0x1 ;  /* 0x0000000104047836 */ /* 0x000fe40000000000 */
[----:B------:R-:W-:Y:S01]  /*1ca0*/  VIADD R3, R3, 0x1 ;  /* 0x0000000103037836 */ /* 0x000fe20000000000 */
[----:B------:R-:W-:Y:S02]  /*1cb0*/  UIADD3 UR5, UP0, UPT, UR5, 0x1, URZ ;  /* 0x0000000105057890 */ /* 0x000fe4000ff1e0ff */
[----:B------:R-:W-:Y:S02]  /*1cc0*/  UIADD3 UR4, UPT, UPT, UR4, 0x1, URZ ;  /* 0x0000000104047890 */ /* 0x000fe4000fffe0ff */
[----:B------:R-:W-:Y:S02]  /*1cd0*/  UIADD3.X UR6, UPT, UPT, URZ, UR6, URZ, UP0, !UPT ;  /* 0x00000006ff067290 */ /* 0x000fe400087fe4ff */
[----:B0-----:R-:W-:-:S09]  /*1ce0*/  UISETP.NE.AND UP0, UPT, UR4, UR9, UPT ;  /* 0x000000090400728c */ /* 0x001fd2000bf05270 */
[----:B------:R-:W-:Y:S05]  /*1cf0*/  BRA.U UP0, `(.L_x_22) ;  /* 0xffffffe500507547 */ /* 0x000fea000b83ffff */
.L_x_0:
[----:B------:R-:W0:Y:S01]  /*1d00*/  SHFL.DOWN PT, R2, R31, 0x10, 0x1f ;  /* 0x0a001f001f027f89 */ /* 0x000e2200000e0000 */
[----:B------:R-:W1:Y:S01]  /*1d10*/  S2R R12, SR_TID.X ;  /* 0x00000000000c7919 */ /* 0x000e620000002100 */
[----:B0-----:R-:W-:-:S05]  /*1d20*/  IMAD.IADD R3, R2, 0x1, R31 ;  /* 0x0000000102037824 */ /* 0x001fca00078e021f */
[----:B------:R-:W0:Y:S02]  /*1d30*/  SHFL.DOWN PT, R2, R3, 0x8, 0x1f ;  /* 0x09001f0003027f89 */ /* 0x000e2400000e0000 */
[----:B0-----:R-:W-:Y:S01]  /*1d40*/  IMAD.IADD R4, R3, 0x1, R2 ;  /* 0x0000000103047824 */ /* 0x001fe200078e0202 */
[----:B-1----:R-:W-:-:S04]  /*1d50*/  LOP3.LUT P0, R2, R12, 0x1f, RZ, 0xc0, !PT ;  /* 0x0000001f0c027812 */ /* 0x002fc8000780c0ff */
[----:B------:R-:W0:Y:S01]  /*1d60*/  SHFL.DOWN PT, R5, R4, 0x4, 0x1f ;  /* 0x08801f0004057f89 */ /* 0x000e2200000e0000 */
[----:B------:R-:W-:-:S08]  /*1d70*/  ISETP.GT.U32.AND P1, PT, R2, 0x7, PT ;  /* 0x000000070200780c */ /* 0x000fd00003f24070 */
[----:B------:R-:W1:Y:S01]  /*1d80*/  @!P0 S2R R8, SR_CgaCtaId ;  /* 0x0000000000088919 */ /* 0x000e620000008800 */
[----:B------:R-:W-:-:S04]  /*1d90*/  @!P0 MOV R7, 0x400 ;  /* 0x0000040000078802 */ /* 0x000fc80000000f00 */
[----:B------:R-:W2:Y:S01]  /*1da0*/  @!P1 S2R R10, SR_CgaCtaId ;  /* 0x00000000000a9919 */ /* 0x000ea20000008800 */
[----:B------:R-:W-:Y:S01]  /*1db0*/  @!P1 MOV R9, 0x400 ;  /* 0x0000040000099802 */ /* 0x000fe20000000f00 */
[----:B0-----:R-:W-:-:S05]  /*1dc0*/  IMAD.IADD R5, R4, 0x1, R5 ;  /* 0x0000000104057824 */ /* 0x001fca00078e0205 */
[----:B------:R-:W0:Y:S01]  /*1dd0*/  SHFL.DOWN PT, R6, R5, 0x2, 0x1f ;  /* 0x08401f0005067f89 */ /* 0x000e2200000e0000 */
[----:B-1----:R-:W-:-:S04]  /*1de0*/  @!P0 LEA R7, R8, R7, 0x18 ;  /* 0x0000000708078211 */ /* 0x002fc800078ec0ff */
[----:B------:R-:W-:Y:S02]  /*1df0*/  @!P0 LEA.HI R7, R12, R7, RZ, 0x1d ;  /* 0x000000070c078211 */ /* 0x000fe400078fe8ff */
[----:B--2---:R-:W-:Y:S01]  /*1e00*/  @!P1 LEA R9, R10, R9, 0x18 ;  /* 0x000000090a099211 */ /* 0x004fe200078ec0ff */
[----:B0-----:R-:W-:-:S05]  /*1e10*/  IMAD.IADD R6, R5, 0x1, R6 ;  /* 0x0000000105067824 */ /* 0x001fca00078e0206 */
[----:B------:R-:W0:Y:S02]  /*1e20*/  SHFL.DOWN PT, R3, R6, 0x1, 0x1f ;  /* 0x08201f0006037f89 */ /* 0x000e2400000e0000 */
[----:B0-----:R-:W-:Y:S02]  /*1e30*/  IMAD.IADD R8, R6, 0x1, R3 ;  /* 0x0000000106087824 */ /* 0x001fe400078e0203 */
[----:B------:R-:W-:Y:S02]  /*1e40*/  @!P1 IMAD R3, R2, 0x4, R9 ;  /* 0x0000000402039824 */ /* 0x000fe400078e0209 */
[----:B------:R-:W-:Y:S01]  /*1e50*/  IMAD.MOV.U32 R2, RZ, RZ, RZ ;  /* 0x000000ffff027224 */ /* 0x000fe200078e00ff */
[----:B------:R-:W-:Y:S01]  /*1e60*/  @!P0 STS [R7], R8 ;  /* 0x0000000807008388 */ /* 0x000fe20000000800 */
[----:B------:R-:W-:Y:S01]  /*1e70*/  BAR.SYNC.DEFER_BLOCKING 0x0 ;  /* 0x0000000000007b1d */ /* 0x000fe20000010000 */
[----:B------:R-:W-:-:S05]  /*1e80*/  ISETP.NE.AND P0, PT, R12, RZ, PT ;  /* 0x000000ff0c00720c */ /* 0x000fca0003f05270 */
[----:B------:R-:W0:Y:S04]  /*1e90*/  @!P1 LDS R2, [R3] ;  /* 0x0000000003029984 */ /* 0x000e280000000800 */
[----:B0-----:R-:W0:Y:S02]  /*1ea0*/  SHFL.DOWN PT, R5, R2, 0x4, 0x1f ;  /* 0x08801f0002057f89 */ /* 0x001e2400000e0000 */
[----:B0-----:R-:W-:-:S05]  /*1eb0*/  IMAD.IADD R5, R5, 0x1, R2 ;  /* 0x0000000105057824 */ /* 0x001fca00078e0202 */
[----:B------:R-:W0:Y:S02]  /*1ec0*/  SHFL.DOWN PT, R4, R5, 0x2, 0x1f ;  /* 0x08401f0005047f89 */ /* 0x000e2400000e0000 */
[----:B0-----:R-:W-:-:S05]  /*1ed0*/  IMAD.IADD R4, R5, 0x1, R4 ;  /* 0x0000000105047824 */ /* 0x001fca00078e0204 */
[----:B------:R0:W1:Y:S01]  /*1ee0*/  SHFL.DOWN PT, R9, R4, 0x1, 0x1f ;  /* 0x08201f0004097f89 */ /* 0x00006200000e0000 */
[----:B------:R-:W-:Y:S05]  /*1ef0*/  @P0 EXIT ;  /* 0x000000000000094d */ /* 0x000fea0003800000 */
[----:B------:R-:W2:Y:S01]  /*1f00*/  LDC.64 R2, c[0x0][0x390] ;  /* 0x0000e400ff027b82 */ /* 0x000ea20000000a00 */
[----:B-1----:R-:W-:Y:S02]  /*1f10*/  IMAD.IADD R9, R4, 0x1, R9 ;  /* 0x0000000104097824 */ /* 0x002fe400078e0209 */
[----:B--2---:R-:W-:-:S05]  /*1f20*/  IMAD.WIDE.U32 R2, R0, 0x4, R2 ;  /* 0x0000000400027825 */ /* 0x004fca00078e0002 */
[----:B------:R-:W-:Y:S01]  /*1f30*/  STG.E desc[UR10][R2.64], R9 ;  /* 0x0000000902007986 */ /* 0x000fe2000c10190a */
[----:B------:R-:W-:Y:S05]  /*1f40*/  EXIT ;  /* 0x000000000000794d */ /* 0x000fea0003800000 */
.L_x_23:
[----:B------:R-:W-:-:S00]  /*1f50*/  BRA `(.L_x_23) ;  /* 0xfffffffc00fc7947 */ /* 0x000fc0000383ffff */
[----:B------:R-:W-:-:S00]  /*1f60*/  NOP ;  /* 0x0000000000007918 */ /* 0x000fc00000000000 */
        /* <DEDUP_REMOVED lines=9> */
.L_x_73:


//--------------------- .text._Z8kernel_3PiiS_i   --------------------------
	.section	.text._Z8kernel_3PiiS_i,"ax",@progbits
	.align	128
        .global         _Z8kernel_3PiiS_i
        .type           _Z8kernel_3PiiS_i,@function
        .size           _Z8kernel_3PiiS_i,(.L_x_74 - _Z8kernel_3PiiS_i)
        .other          _Z8kernel_3PiiS_i,@"STO_CUDA_ENTRY STV_DEFAULT"
_Z8kernel_3PiiS_i:
.text._Z8kernel_3PiiS_i:
[----:B------:R-:W-:Y:S08]  /*0000*/  LDC R1, c[0x0][0x37c] ;  /* 0x0000df00ff017b82 */ /* 0x000ff00000000800 */
[----:B------:R-:W0:Y:S01]  /*0010*/  LDC R13, c[0x0][0x398] ;  /* 0x0000e600ff0d7b82 */ /* 0x000e220000000800 */
[----:B------:R-:W1:Y:S01]  /*0020*/  S2R R3, SR_TID.X ;  /* 0x0000000000037919 */ /* 0x000e620000002100 */
[----:B------:R-:W2:Y:S01]  /*0030*/  LDCU.64 UR6, c[0x0][0x358] ;  /* 0x00006b00ff0677ac */ /* 0x000ea20008000a00 */
[----:B------:R-:W-:Y:S01]  /*0040*/  IMAD.MOV.U32 R26, RZ, RZ, RZ ;  /* 0x000000ffff1a7224 */ /* 0x000fe200078e00ff */
[----:B0-----:R-:W-:-:S13]  /*0050*/  ISETP.GE.AND P0, PT, R13, 0x1, PT ;  /* 0x000000010d00780c */ /* 0x001fda0003f06270 */
[----:B-12---:R-:W-:Y:S05]  /*0060*/  @!P0 BRA `(.L_x_24) ;  /* 0x0000001c001c8947 */ /* 0x006fea0003800000 */
[----:B------:R-:W0:Y:S01]  /*0070*/  S2R R0, SR_CTAID.X ;  /* 0x0000000000007919 */ /* 0x000e220000002500 */
[----:B------:R-:W0:Y:S01]  /*0080*/  LDCU UR8, c[0x0][0x360] ;  /* 0x00006c00ff0877ac */ /* 0x000e220008000800 */
[----:B------:R-:W-:Y:S01]  /*0090*/  PRMT R4, RZ, 0x7610, R4 ;  /* 0x00007610ff047816 */ /* 0x000fe20000000004 */
[----:B------:R-:W-:Y:S01]  /*00a0*/  IMAD.MOV.U32 R26, RZ, RZ, RZ ;  /* 0x000000ffff1a7224 */ /* 0x000fe200078e00ff */
[----:B------:R-:W-:Y:S01]  /*00b0*/  PRMT R5, RZ, 0x7610, R5 ;  /* 0x00007610ff057816 */ /* 0x000fe20000000005 */
[----:B------:R-:W1:Y:S01]  /*00c0*/  LDCU.U16 UR4, c[0x0][0x398] ;  /* 0x00007300ff0477ac */ /* 0x000e620008000400 */
[----:B------:R-:W2:Y:S01]  /*00d0*/  LDCU UR5, c[0x0][0x388] ;  /* 0x00007100ff0577ac */ /* 0x000ea20008000800 */
[----:B-1----:R-:W-:Y:S02]  /*00e0*/  UPRMT UR4, UR4, 0x9910, URZ ;  /* 0x0000991004047896 */ /* 0x002fe400080000ff */
[----:B--2---:R-:W-:Y:S01]  /*00f0*/  USHF.R.S32.HI UR5, URZ, 0x1f, UR5 ;  /* 0x0000001fff057899 */ /* 0x004fe20008011405 */
[----:B0-----:R-:W-:-:S04]  /*0100*/  IMAD R0, R0, UR8, RZ ;  /* 0x0000000800007c24 */ /* 0x001fc8000f8e02ff */
[----:B------:R-:W-:Y:S02]  /*0110*/  IMAD R3, R0, 0x2, R3 ;  /* 0x0000000200037824 */ /* 0x000fe400078e0203 */
[----:B------:R-:W-:Y:S02]  /*0120*/  IMAD.MOV.U32 R0, RZ, RZ, RZ ;  /* 0x000000ffff007224 */ /* 0x000fe400078e00ff */
[----:B------:R-:W-:Y:S01]  /*0130*/  IMAD.SHL.U32 R14, R3, 0x4, RZ ;  /* 0x00000004030e7824 */ /* 0x000fe200078e00ff */
[----:B------:R-:W-:-:S04]  /*0140*/  CS2R R2, SRZ ;  /* 0x0000000000027805 */ /* 0x000fc8000001ff00 */
[C---:B------:R-:W-:Y:S01]  /*0150*/  PRMT R6, R14.reuse, 0x9910, RZ ;  /* 0x000099100e067816 */ /* 0x040fe200000000ff */
[----:B------:R-:W-:-:S04]  /*0160*/  IMAD R14, R14, R13, RZ ;  /* 0x0000000d0e0e7224 */ /* 0x000fc800078e02ff */
[----:B------:R-:W-:Y:S02]  /*0170*/  IMAD R12, R13, 0x400, R14 ;  /* 0x000004000d0c7824 */ /* 0x000fe400078e020e */
[----:B------:R-:W-:-:S03]  /*0180*/  IMAD R6, R6, UR4, RZ ;  /* 0x0000000406067c24 */ /* 0x000fc6000f8e02ff */
[----:B------:R-:W-:-:S07]  /*0190*/  SHF.R.S32.HI R13, RZ, 0x1f, R12 ;  /* 0x0000001fff0d7819 */ /* 0x000fce000001140c */
.L_x_45:
[----:B------:R-:W0:Y:S01]  /*01a0*/  LDCU UR8, c[0x0][0x388] ;  /* 0x00007100ff0877ac */ /* 0x000e220008000800 */
[--C-:B------:R-:W-:Y:S01]  /*01b0*/  SHF.R.S32.HI R15, RZ, 0x1f, R14.reuse ;  /* 0x0000001fff0f7819 */ /* 0x100fe2000001140e */
[----:B------:R-:W1:Y:S02]  /*01c0*/  LDCU.U16 UR4, c[0x0][0x398] ;  /* 0x00007300ff0477ac */ /* 0x000e640008000400 */
        /* <DEDUP_REMOVED lines=12> */
[----:B------:R-:W0:Y:S01]  /*0290*/  LDCU.U16 UR9, c[0x0][0x388] ;  /* 0x00007100ff0977ac */ /* 0x000e220008000400 */
[C---:B------:R-:W-:Y:S01]  /*02a0*/  IMAD.SHL.U32 R21, R2.reuse, 0x4, RZ ;  /* 0x0000000402157824 */ /* 0x040fe200078e00ff */
[----:B------:R-:W-:Y:S01]  /*02b0*/  SHF.L.U64.HI R23, R2, 0x2, R3 ;  /* 0x0000000202177819 */ /* 0x000fe20000010203 */
[----:B------:R-:W4:Y:S01]  /*02c0*/  S2R R7, SR_TID.X ;  /* 0x0000000000077919 */ /* 0x000f220000002100 */
[----:B-1----:R-:W-:Y:S01]  /*02d0*/  UPRMT UR4, UR4, 0x9910, URZ ;  /* 0x0000991004047896 */ /* 0x002fe200080000ff */
[----:B------:R-:W-:Y:S01]  /*02e0*/  BSSY.RECONVERGENT B0, `(.L_x_25) ;  /* 0x00000d2000007945 */ /* 0x000fe20003800200 */
[----:B----4-:R-:W-:Y:S01]  /*02f0*/  PRMT R20, R7, 0x9910, RZ ;  /* 0x0000991007147816 */ /* 0x010fe200000000ff */
[----:B------:R-:W-:-:S04]  /*0300*/  IMAD R7, R5, 0x4, R6 ;  /* 0x0000000405077824 */ /* 0x000fc800078e0206 */
[----:B------:R-:W-:Y:S02]  /*0310*/  IMAD.MOV R7, RZ, RZ, -R7 ;  /* 0x000000ffff077224 */ /* 0x000fe400078e0a07 */
[----:B------:R-:W-:-:S03]  /*0320*/  IMAD R20, R20, UR4, RZ ;  /* 0x0000000414147c24 */ /* 0x000fc6000f8e02ff */
[----:B------:R-:W-:Y:S02]  /*0330*/  PRMT R7, R7, 0x7710, RZ ;  /* 0x0000771007077816 */ /* 0x000fe400000000ff */
[----:B0-----:R-:W-:-:S03]  /*0340*/  LEA R9, R20, UR9, 0x2 ;  /* 0x0000000914097c11 */ /* 0x001fc6000f8e10ff */
[----:B------:R-:W-:Y:S02]  /*0350*/  VIADD R7, R7, UR9 ;  /* 0x0000000907077c36 */ /* 0x000fe40008000000 */
[----:B------:R-:W-:Y:S01]  /*0360*/  IMAD R8, R4, 0x4, R9 ;  /* 0x0000000404087824 */ /* 0x000fe200078e0209 */
[----:B------:R-:W-:Y:S02]  /*0370*/  IADD3 R9, P3, P4, -R21, UR8, -R12 ;  /* 0x0000000815097c10 */ /* 0x000fe4000fc7e90c */
[----:B------:R-:W-:Y:S02]  /*0380*/  LOP3.LUT R7, R7, 0xf, RZ, 0xc0, !PT ;  /* 0x0000000f07077812 */ /* 0x000fe400078ec0ff */
[----:B------:R-:W-:Y:S02]  /*0390*/  LOP3.LUT R8, R8, 0x7, RZ, 0xc0, !PT ;  /* 0x0000000708087812 */ /* 0x000fe400078ec0ff */
[----:B------:R-:W-:Y:S02]  /*03a0*/  IADD3 RZ, P2, PT, R7, -0x1, RZ ;  /* 0xffffffff07ff7810 */ /* 0x000fe40007f5e0ff */
[----:B------:R-:W-:-:S03]  /*03b0*/  IADD3 R20, P1, PT, R8, -0x1, RZ ;  /* 0xffffffff08147810 */ /* 0x000fc60007f3e0ff */
[----:B------:R-:W-:Y:S01]  /*03c0*/  IMAD.X R22, RZ, RZ, -0x1, P2 ;  /* 0xffffffffff167424 */ /* 0x000fe200010e06ff */
[----:B--2---:R-:W-:Y:S02]  /*03d0*/  @!P0 IADD3 R19, PT, PT, R18, R19, R26 ;  /* 0x0000001312138210 */ /* 0x004fe40007ffe01a */
[----:B------:R-:W-:Y:S02]  /*03e0*/  IADD3 R18, P5, P6, -R21, UR8, -R14 ;  /* 0x0000000815127c10 */ /* 0x000fe4000febe90e */
[----:B------:R-:W-:Y:S02]  /*03f0*/  IADD3.X R21, PT, PT, ~R23, UR5, ~R13, P3, P4 ;  /* 0x0000000517157c10 */ /* 0x000fe40009fe8d0d */
[----:B---3--:R-:W-:Y:S02]  /*0400*/  @!P0 IADD3 R26, PT, PT, R17, R19, R16 ;  /* 0x00000013111a8210 */ /* 0x008fe40007ffe010 */
[----:B------:R-:W-:Y:S01]  /*0410*/  IADD3.X R19, PT, PT, ~R23, UR5, ~R15, P5, P6 ;  /* 0x0000000517137c10 */ /* 0x000fe2000afecd0f */
[----:B------:R-:W-:Y:S01]  /*0420*/  IMAD.X R23, RZ, RZ, -0x1, P1 ;  /* 0xffffffffff177424 */ /* 0x000fe200008e06ff */
[----:B------:R-:W-:Y:S06]  /*0430*/  @!P0 BRA `(.L_x_26) ;  /* 0x0000000800f08947 */ /* 0x000fec0003800000 */
[----:B------:R-:W-:-:S04]  /*0440*/  ISETP.GE.U32.AND P0, PT, R10, UR8, PT ;  /* 0x000000080a007c0c */ /* 0x000fc8000bf06070 */
[----:B------:R-:W-:-:S13]  /*0450*/  ISETP.GE.AND.EX P0, PT, R11, UR5, PT, P0 ;  /* 0x000000050b007c0c */ /* 0x000fda000bf06300 */
[----:B------:R-:W-:Y:S05]  /*0460*/  @P0 BRA `(.L_x_26) ;  /* 0x0000000800e40947 */ /* 0x000fea0003800000 */
[C---:B------:R-:W-:Y:S01]  /*0470*/  IMAD.SHL.U32 R24, R2.reuse, 0x4, RZ ;  /* 0x0000000402187824 */ /* 0x040fe200078e00ff */
[----:B------:R-:W-:Y:S01]  /*0480*/  SHF.L.U64.HI R27, R2, 0x2, R3 ;  /* 0x00000002021b7819 */ /* 0x000fe20000010203 */
[----:B------:R-:W-:Y:S01]  /*0490*/  BSSY.RECONVERGENT B1, `(.L_x_27) ;  /* 0x0000037000017945 */ /* 0x000fe20003800200 */
[----:B------:R-:W-:Y:S02]  /*04a0*/  IMAD.MOV.U32 R25, RZ, RZ, RZ ;  /* 0x000000ffff197224 */ /* 0x000fe400078e00ff */
[----:B------:R-:W-:Y:S01]  /*04b0*/  IADD3 R16, P1, P2, R14, -UR8, R24 ;  /* 0x800000080e107c10 */ /* 0x000fe2000fa3e018 */
[----:B------:R-:W-:-:S03]  /*04c0*/  IMAD.MOV.U32 R29, RZ, RZ, RZ ;  /* 0x000000ffff1d7224 */ /* 0x000fc600078e00ff */
[----:B------:R-:W-:Y:S02]  /*04d0*/  ISETP.GT.U32.AND P0, PT, R16, -0x10, PT ;  /* 0xfffffff01000780c */ /* 0x000fe40003f04070 */
[----:B------:R-:W-:-:S04]  /*04e0*/  IADD3.X R16, PT, PT, R15, ~UR5, R27, P1, P2 ;  /* 0x800000050f107c10 */ /* 0x000fc80008fe441b */
[----:B------:R-:W-:-:S13]  /*04f0*/  ISETP.GT.U32.AND.EX P0, PT, R16, -0x1, PT, P0 ;  /* 0xffffffff1000780c */ /* 0x000fda0003f04100 */
[----:B------:R-:W-:Y:S05]  /*0500*/  @P0 BRA `(.L_x_28) ;  /* 0x0000000000bc0947 */ /* 0x000fea0003800000 */
[----:B------:R-:W0:Y:S01]  /*0510*/  LDCU.64 UR10, c[0x0][0x380] ;  /* 0x00007000ff0a77ac */ /* 0x000e220008000a00 */
[----:B------:R-:W-:Y:S01]  /*0520*/  BSSY.RECONVERGENT B2, `(.L_x_29) ;  /* 0x000002b000027945 */ /* 0x000fe20003800200 */
[----:B------:R-:W-:Y:S02]  /*0530*/  LOP3.LUT R28, R18, 0xfffffff0, RZ, 0xc0, !PT ;  /* 0xfffffff0121c7812 */ /* 0x000fe400078ec0ff */
[----:B0-----:R-:W-:-:S04]  /*0540*/  LEA R16, P0, R14, UR10, 0x2 ;  /* 0x0000000a0e107c11 */ /* 0x001fc8000f8010ff */
[----:B------:R-:W-:Y:S02]  /*0550*/  LEA.HI.X R17, R14, UR11, R15, 0x2, P0 ;  /* 0x0000000b0e117c11 */ /* 0x000fe400080f140f */
[----:B------:R-:W-:Y:S01]  /*0560*/  IADD3 R24, P0, P1, -R24, UR8, -R14 ;  /* 0x0000000818187c10 */ /* 0x000fe2000f91e90e */
[----:B------:R-:W-:-:S03]  /*0570*/  IMAD.WIDE.U32 R16, R0, 0x10, R16 ;  /* 0x0000001000107825 */ /* 0x000fc600078e0010 */
[----:B------:R-:W-:Y:S02]  /*0580*/  IADD3.X R27, PT, PT, ~R27, UR5, ~R15, P0, P1 ;  /* 0x000000051b1b7c10 */ /* 0x000fe400087e2d0f */
[----:B------:R-:W-:Y:S02]  /*0590*/  LOP3.LUT R24, R24, 0xfffffff0, RZ, 0xc0, !PT ;  /* 0xfffffff018187812 */ /* 0x000fe400078ec0ff */
[----:B------:R-:W-:-:S05]  /*05a0*/  IADD3 R25, P0, PT, R16, 0x20, RZ ;  /* 0x0000002010197810 */ /* 0x000fca0007f1e0ff */
[----:B------:R-:W-:-:S08]  /*05b0*/  IMAD.X R29, RZ, RZ, R17, P0 ;  /* 0x000000ffff1d7224 */ /* 0x000fd000000e0611 */
.L_x_30:
[----:B------:R-:W-:Y:S02]  /*05c0*/  IMAD.MOV.U32 R16, RZ, RZ, R25 ;  /* 0x000000ffff107224 */ /* 0x000fe400078e0019 */
[----:B------:R-:W-:-:S05]  /*05d0*/  IMAD.MOV.U32 R17, RZ, RZ, R29 ;  /* 0x000000ffff117224 */ /* 0x000fca00078e001d */
[----:B------:R-:W2:Y:S04]  /*05e0*/  LDG.E R25, desc[UR6][R16.64+-0x20] ;  /* 0xffffe00610197981 */ /* 0x000ea8000c1e1900 */
[----:B------:R-:W2:Y:S02]  /*05f0*/  LDG.E R29, desc[UR6][R16.64+-0x1c] ;  /* 0xffffe406101d7981 */ /* 0x000ea4000c1e1900 */
[----:B--2---:R-:W-:Y:S02]  /*0600*/  IADD3 R25, PT, PT, R29, R25, R26 ;  /* 0x000000191d197210 */ /* 0x004fe40007ffe01a */
[----:B------:R-:W2:Y:S04]  /*0610*/  LDG.E R26, desc[UR6][R16.64+-0x18] ;  /* 0xffffe806101a7981 */ /* 0x000ea8000c1e1900 */
[----:B------:R-:W2:Y:S02]  /*0620*/  LDG.E R29, desc[UR6][R16.64+-0x14] ;  /* 0xffffec06101d7981 */ /* 0x000ea4000c1e1900 */
[----:B--2---:R-:W-:-:S02]  /*0630*/  IADD3 R25, PT, PT, R29, R26, R25 ;  /* 0x0000001a1d197210 */ /* 0x004fc40007ffe019 */
        /* <DEDUP_REMOVED lines=13> */
[----:B------:R-:W2:Y:S01]  /*0710*/  LDG.E R29, desc[UR6][R16.64+0x14] ;  /* 0x00001406101d7981 */ /* 0x000ea2000c1e1900 */
[----:B------:R-:W-:-:S04]  /*0720*/  IADD3 R24, P0, PT, R24, -0x10, RZ ;  /* 0xfffffff018187810 */ /* 0x000fc80007f1e0ff */
[----:B------:R-:W-:Y:S02]  /*0730*/  IADD3.X R27, PT, PT, R27, -0x1, RZ, P0, !PT ;  /* 0xffffffff1b1b7810 */ /* 0x000fe400007fe4ff */
[----:B------:R-:W-:Y:S02]  /*0740*/  ISETP.NE.U32.AND P0, PT, R24, RZ, PT ;  /* 0x000000ff1800720c */ /* 0x000fe40003f05070 */
[----:B--2---:R-:W-:Y:S02]  /*0750*/  IADD3 R26, PT, PT, R29, R26, R25 ;  /* 0x0000001a1d1a7210 */ /* 0x004fe40007ffe019 */
[----:B------:R-:W2:Y:S04]  /*0760*/  LDG.E R25, desc[UR6][R16.64+0x18] ;  /* 0x0000180610197981 */ /* 0x000ea8000c1e1900 */
[----:B------:R-:W2:Y:S01]  /*0770*/  LDG.E R29, desc[UR6][R16.64+0x1c] ;  /* 0x00001c06101d7981 */ /* 0x000ea2000c1e1900 */
[----:B------:R-:W-:-:S02]  /*0780*/  ISETP.NE.AND.EX P0, PT, R27, RZ, PT, P0 ;  /* 0x000000ff1b00720c */ /* 0x000fc40003f05300 */
[----:B--2---:R-:W-:Y:S02]  /*0790*/  IADD3 R26, PT, PT, R29, R25, R26 ;  /* 0x000000191d1a7210 */ /* 0x004fe40007ffe01a */
[----:B------:R-:W-:-:S05]  /*07a0*/  IADD3 R25, P1, PT, R16, 0x40, RZ ;  /* 0x0000004010197810 */ /* 0x000fca0007f3e0ff */
[----:B------:R-:W-:-:S04]  /*07b0*/  IMAD.X R29, RZ, RZ, R17, P1 ;  /* 0x000000ffff1d7224 */ /* 0x000fc800008e0611 */
[----:B------:R-:W-:Y:S05]  /*07c0*/  @P0 BRA `(.L_x_30) ;  /* 0xfffffffc007c0947 */ /* 0x000fea000383ffff */
[----:B------:R-:W-:Y:S05]  /*07d0*/  BSYNC.RECONVERGENT B2 ;  /* 0x0000000000027941 */ /* 0x000fea0003800200 */
.L_x_29:
[----:B------:R-:W-:Y:S02]  /*07e0*/  IMAD.MOV.U32 R25, RZ, RZ, R28 ;  /* 0x000000ffff197224 */ /* 0x000fe400078e001c */
[----:B------:R-:W-:-:S07]  /*07f0*/  IMAD.MOV.U32 R29, RZ, RZ, R19 ;  /* 0x000000ffff1d7224 */ /* 0x000fce00078e0013 */
.L_x_28:
[----:B------:R-:W-:Y:S05]  /*0800*/  BSYNC.RECONVERGENT B1 ;  /* 0x0000000000017941 */ /* 0x000fea0003800200 */
.L_x_27:
[----:B------:R-:W-:-:S13]  /*0810*/  LOP3.LUT P0, RZ, R18, 0xf, RZ, 0xc0, !PT ;  /* 0x0000000f12ff7812 */ /* 0x000fda000780c0ff */
[----:B------:R-:W-:Y:S05]  /*0820*/  @!P0 BRA `(.L_x_26) ;  /* 0x0000000400f48947 */ /* 0x000fea0003800000 */
[C---:B------:R-:W-:Y:S01]  /*0830*/  VIADD R16, R7.reuse, 0xffffffff ;  /* 0xffffffff07107836 */ /* 0x040fe20000000000 */
[----:B------:R-:W-:Y:S01]  /*0840*/  BSSY.RECONVERGENT B1, `(.L_x_31) ;  /* 0x000003b000017945 */ /* 0x000fe20003800200 */
[----:B------:R-:W-:-:S03]  /*0850*/  LOP3.LUT P1, RZ, R7, 0x7, RZ, 0xc0, !PT ;  /* 0x0000000707ff7812 */ /* 0x000fc6000782c0ff */
[----:B------:R-:W-:-:S04]  /*0860*/  ISETP.GE.U32.AND P0, PT, R16, 0x7, PT ;  /* 0x000000071000780c */ /* 0x000fc80003f06070 */
[----:B------:R-:W-:-:S13]  /*0870*/  ISETP.GE.U32.AND.EX P0, PT, R22, RZ, PT, P0 ;  /* 0x000000ff1600720c */ /* 0x000fda0003f06100 */
[----:B------:R-:W-:Y:S05]  /*0880*/  @!P0 BRA `(.L_x_32) ;  /* 0x0000000000d88947 */ /* 0x000fea0003800000 */
[----:B------:R-:W0:Y:S01]  /*0890*/  LDCU.64 UR10, c[0x0][0x380] ;  /* 0x00007000ff0a77ac */ /* 0x000e220008000a00 */
[C---:B------:R-:W-:Y:S01]  /*08a0*/  IADD3 R16, P0, PT, R10.reuse, R25, RZ ;  /* 0x000000190a107210 */ /* 0x040fe20007f1e0ff */
[C---:B------:R-:W-:Y:S02]  /*08b0*/  VIADD R17, R25.reuse, 0x1 ;  /* 0x0000000119117836 */ /* 0x040fe40000000000 */
[----:B------:R-:W-:Y:S02]  /*08c0*/  VIADD R27, R25, 0x2 ;  /* 0x00000002191b7836 */ /* 0x000fe40000000000 */
[----:B------:R-:W-:Y:S01]  /*08d0*/  IMAD.X R29, R11, 0x1, R29, P0 ;  /* 0x000000010b1d7824 */ /* 0x000fe200000e061d */
[----:B------:R-:W-:-:S05]  /*08e0*/  IADD3 R17, P2, PT, R10, R17, RZ ;  /* 0x000000110a117210 */ /* 0x000fca0007f5e0ff */
[----:B------:R-:W-:Y:S01]  /*08f0*/  IMAD.X R24, RZ, RZ, R11, P2 ;  /* 0x000000ffff187224 */ /* 0x000fe200010e060b */
[----:B0-----:R-:W-:-:S04]  /*0900*/  LEA R18, P0, R16, UR10, 0x2 ;  /* 0x0000000a10127c11 */ /* 0x001fc8000f8010ff */
[----:B------:R-:W-:Y:S02]  /*0910*/  LEA.HI.X R19, R16, UR11, R29, 0x2, P0 ;  /* 0x0000000b10137c11 */ /* 0x000fe400080f141d */
[----:B------:R-:W-:-:S04]  /*0920*/  LEA R16, P0, R17, UR10, 0x2 ;  /* 0x0000000a11107c11 */ /* 0x000fc8000f8010ff */
[----:B------:R-:W-:Y:S01]  /*0930*/  LEA.HI.X R17, R17, UR11, R24, 0x2, P0 ;  /* 0x0000000b11117c11 */ /* 0x000fe200080f1418 */
[----:B------:R-:W2:Y:S01]  /*0940*/  LDG.E R19, desc[UR6][R18.64] ;  /* 0x0000000612137981 */ /* 0x000ea2000c1e1900 */
[----:B------:R-:W-:-:S03]  /*0950*/  IADD3 R24, P0, PT, R10, R27, RZ ;  /* 0x0000001b0a187210 */ /* 0x000fc60007f1e0ff */
[----:B------:R0:W2:Y:S02]  /*0960*/  LDG.E R27, desc[UR6][R16.64] ;  /* 0x00000006101b7981 */ /* 0x0000a4000c1e1900 */
[----:B------:R-:W-:Y:S01]  /*0970*/  IMAD.X R29, RZ, RZ, R11, P0 ;  /* 0x000000ffff1d7224 */ /* 0x000fe200000e060b */
[----:B0-----:R-:W-:-:S04]  /*0980*/  LEA R16, P0, R24, UR10, 0x2 ;  /* 0x0000000a18107c11 */ /* 0x001fc8000f8010ff */
[----:B------:R-:W-:Y:S01]  /*0990*/  LEA.HI.X R17, R24, UR11, R29, 0x2, P0 ;  /* 0x0000000b18117c11 */ /* 0x000fe200080f141d */
[----:B------:R-:W-:-:S04]  /*09a0*/  VIADD R29, R25, 0x3 ;  /* 0x00000003191d7836 */ /* 0x000fc80000000000 */
[----:B------:R-:W3:Y:S01]  /*09b0*/  LDG.E R24, desc[UR6][R16.64] ;  /* 0x0000000610187981 */ /* 0x000ee2000c1e1900 */
[----:B------:R-:W-:-:S05]  /*09c0*/  IADD3 R29, P0, PT, R10, R29, RZ ;  /* 0x0000001d0a1d7210 */ /* 0x000fca0007f1e0ff */
[----:B------:R-:W-:Y:S01]  /*09d0*/  IMAD.X R18, RZ, RZ, R11, P0 ;  /* 0x000000ffff127224 */ /* 0x000fe200000e060b */
[----:B------:R-:W-:-:S04]  /*09e0*/  LEA R28, P0, R29, UR10, 0x2 ;  /* 0x0000000a1d1c7c11 */ /* 0x000fc8000f8010ff */
[----:B------:R-:W-:-:S05]  /*09f0*/  LEA.HI.X R29, R29, UR11, R18, 0x2, P0 ;  /* 0x0000000b1d1d7c11 */ /* 0x000fca00080f1412 */
[----:B------:R0:W3:Y:S01]  /*0a00*/  LDG.E R28, desc[UR6][R28.64] ;  /* 0x000000061c1c7981 */ /* 0x0000e2000c1e1900 */
[C---:B------:R-:W-:Y:S02]  /*0a10*/  VIADD R18, R25.reuse, 0x4 ;  /* 0x0000000419127836 */ /* 0x040fe40000000000 */
[----:B0-----:R-:W-:Y:S01]  /*0a20*/  VIADD R29, R25, 0x7 ;  /* 0x00000007191d7836 */ /* 0x001fe20000000000 */
[----:B--2---:R-:W-:Y:S01]  /*0a30*/  IADD3 R27, PT, PT, R27, R19, R26 ;  /* 0x000000131b1b7210 */ /* 0x004fe20007ffe01a */
[----:B------:R-:W-:Y:S01]  /*0a40*/  VIADD R26, R25, 0x5 ;  /* 0x00000005191a7836 */ /* 0x000fe20000000000 */
[----:B------:R-:W-:-:S04]  /*0a50*/  IADD3 R19, P0, PT, R10, R18, RZ ;  /* 0x000000120a137210 */ /* 0x000fc80007f1e0ff */
[----:B------:R-:W-:-:S05]  /*0a60*/  IADD3 R17, P2, PT, R10, R26, RZ ;  /* 0x0000001a0a117210 */ /* 0x000fca0007f5e0ff */
[----:B------:R-:W-:Y:S01]  /*0a70*/  IMAD.X R26, RZ, RZ, R11, P2 ;  /* 0x000000ffff1a7224 */ /* 0x000fe200010e060b */
[----:B---3--:R-:W-:Y:S01]  /*0a80*/  IADD3 R24, PT, PT, R28, R24, R27 ;  /* 0x000000181c187210 */ /* 0x008fe20007ffe01b */
[----:B------:R-:W-:Y:S01]  /*0a90*/  IMAD.X R27, RZ, RZ, R11, P0 ;  /* 0x000000ffff1b7224 */ /* 0x000fe200000e060b */
[----:B------:R-:W-:-:S04]  /*0aa0*/  LEA R18, P0, R19, UR10, 0x2 ;  /* 0x0000000a13127c11 */ /* 0x000fc8000f8010ff */
[----:B------:R-:W-:Y:S01]  /*0ab0*/  LEA.HI.X R19, R19, UR11, R27, 0x2, P0 ;  /* 0x0000000b13137c11 */ /* 0x000fe200080f141b */
[----:B------:R-:W-:Y:S01]  /*0ac0*/  VIADD R27, R25, 0x6 ;  /* 0x00000006191b7836 */ /* 0x000fe20000000000 */
[----:B------:R-:W-:-:S04]  /*0ad0*/  LEA R16, P0, R17, UR10, 0x2 ;  /* 0x0000000a11107c11 */ /* 0x000fc8000f8010ff */
[----:B------:R-:W-:Y:S01]  /*0ae0*/  LEA.HI.X R17, R17, UR11, R26, 0x2, P0 ;  /* 0x0000000b11117c11 */ /* 0x000fe200080f141a */
[----:B------:R0:W2:Y:S01]  /*0af0*/  LDG.E R19, desc[UR6][R18.64] ;  /* 0x0000000612137981 */ /* 0x0000a2000c1e1900 */
[----:B------:R-:W-:-:S03]  /*0b00*/  IADD3 R27, P0, PT, R10, R27, RZ ;  /* 0x0000001b0a1b7210 */ /* 0x000fc60007f1e0ff */
[----:B------:R-:W2:Y:S02]  /*0b10*/  LDG.E R16, desc[UR6][R16.64] ;  /* 0x0000000610107981 */ /* 0x000ea4000c1e1900 */
[----:B------:R-:W-:Y:S01]  /*0b20*/  IMAD.X R28, RZ, RZ, R11, P0 ;  /* 0x000000ffff1c7224 */ /* 0x000fe200000e060b */
[----:B------:R-:W-:-:S04]  /*0b30*/  LEA R26, P0, R27, UR10, 0x2 ;  /* 0x0000000a1b1a7c11 */ /* 0x000fc8000f8010ff */
[----:B------:R-:W-:Y:S02]  /*0b40*/  LEA.HI.X R27, R27, UR11, R28, 0x2, P0 ;  /* 0x0000000b1b1b7c11 */ /* 0x000fe400080f141c */
[----:B------:R-:W-:-:S03]  /*0b50*/  IADD3 R29, P0, PT, R10, R29, RZ ;  /* 0x0000001d0a1d7210 */ /* 0x000fc60007f1e0ff */
[----:B------:R-:W3:Y:S02]  /*0b60*/  LDG.E R26, desc[UR6][R26.64] ;  /* 0x000000061a1a7981 */ /* 0x000ee4000c1e1900 */
[----:B0-----:R-:W-:Y:S01]  /*0b70*/  IMAD.X R18, RZ, RZ, R11, P0 ;  /* 0x000000ffff127224 */ /* 0x001fe200000e060b */
[----:B------:R-:W-:-:S04]  /*0b80*/  LEA R28, P0, R29, UR10, 0x2 ;  /* 0x0000000a1d1c7c11 */ /* 0x000fc8000f8010ff */
[----:B------:R-:W-:-:S05]  /*0b90*/  LEA.HI.X R29, R29, UR11, R18, 0x2, P0 ;  /* 0x0000000b1d1d7c11 */ /* 0x000fca00080f1412 */
[----:B------:R0:W3:Y:S01]  /*0ba0*/  LDG.E R28, desc[UR6][R28.64] ;  /* 0x000000061c1c7981 */ /* 0x0000e2000c1e1900 */
[----:B------:R-:W-:Y:S02]  /*0bb0*/  VIADD R25, R25, 0x8 ;  /* 0x0000000819197836 */ /* 0x000fe40000000000 */
[----:B0-----:R-:W-:Y:S01]  /*0bc0*/  IMAD.MOV.U32 R29, RZ, RZ, RZ ;  /* 0x000000ffff1d7224 */ /* 0x001fe200078e00ff */
[----:B--2---:R-:W-:-:S04]  /*0bd0*/  IADD3 R19, PT, PT, R16, R19, R24 ;  /* 0x0000001310137210 */ /* 0x004fc80007ffe018 */
[----:B---3--:R-:W-:-:S07]  /*0be0*/  IADD3 R26, PT, PT, R28, R26, R19 ;  /* 0x0000001a1c1a7210 */ /* 0x008fce0007ffe013 */
.L_x_32:
[----:B------:R-:W-:Y:S05]  /*0bf0*/  BSYNC.RECONVERGENT B1 ;  /* 0x0000000000017941 */ /* 0x000fea0003800200 */
.L_x_31:
[----:B------:R-:W-:Y:S05]  /*0c00*/  @!P1 BRA `(.L_x_26) ;  /* 0x0000000000fc9947 */ /* 0x000fea0003800000 */
[----:B------:R-:W-:Y:S01]  /*0c10*/  ISETP.GE.U32.AND P1, PT, R20, 0x3, PT ;  /* 0x000000031400780c */ /* 0x000fe20003f26070 */
[----:B------:R-:W-:Y:S01]  /*0c20*/  BSSY.RECONVERGENT B1, `(.L_x_33) ;  /* 0x0000022000017945 */ /* 0x000fe20003800200 */
[----:B------:R-:W-:Y:S02]  /*0c30*/  LOP3.LUT R24, R8, 0x3, RZ, 0xc0, !PT ;  /* 0x0000000308187812 */ /* 0x000fe400078ec0ff */
[----:B------:R-:W-:Y:S02]  /*0c40*/  ISETP.GE.U32.AND.EX P1, PT, R23, RZ, PT, P1 ;  /* 0x000000ff1700720c */ /* 0x000fe40003f26110 */
[----:B------:R-:W-:-:S04]  /*0c50*/  ISETP.NE.U32.AND P0, PT, R24, RZ, PT ;  /* 0x000000ff1800720c */ /* 0x000fc80003f05070 */
[----:B------:R-:W-:-:S07]  /*0c60*/  ISETP.NE.AND.EX P0, PT, RZ, RZ, PT, P0 ;  /* 0x000000ffff00720c */ /* 0x000fce0003f05300 */
[----:B------:R-:W-:Y:S06]  /*0c70*/  @!P1 BRA `(.L_x_34) ;  /* 0x0000000000709947 */ /* 0x000fec0003800000 */
[----:B------:R-:W0:Y:S01]  /*0c80*/  LDCU.64 UR10, c[0x0][0x380] ;  /* 0x00007000ff0a77ac */ /* 0x000e220008000a00 */
[----:B------:R-:W-:Y:S01]  /*0c90*/  IADD3 R17, P1, PT, R10, R25, RZ ;  /* 0x000000190a117210 */ /* 0x000fe20007f3e0ff */
[----:B------:R-:W-:-:S04]  /*0ca0*/  VIADD R19, R25, 0x1 ;  /* 0x0000000119137836 */ /* 0x000fc80000000000 */
[----:B------:R-:W-:Y:S01]  /*0cb0*/  IMAD.X R18, R11, 0x1, R29, P1 ;  /* 0x000000010b127824 */ /* 0x000fe200008e061d */
[----:B------:R-:W-:-:S05]  /*0cc0*/  IADD3 R19, P2, PT, R10, R19, RZ ;  /* 0x000000130a137210 */ /* 0x000fca0007f5e0ff */
[----:B------:R-:W-:Y:S01]  /*0cd0*/  IMAD.X R28, RZ, RZ, R11, P2 ;  /* 0x000000ffff1c7224 */ /* 0x000fe200010e060b */
[----:B0-----:R-:W-:-:S04]  /*0ce0*/  LEA R16, P1, R17, UR10, 0x2 ;  /* 0x0000000a11107c11 */ /* 0x001fc8000f8210ff */
[----:B------:R-:W-:Y:S02]  /*0cf0*/  LEA.HI.X R17, R17, UR11, R18, 0x2, P1 ;  /* 0x0000000b11117c11 */ /* 0x000fe400088f1412 */
[----:B------:R-:W-:-:S04]  /*0d00*/  LEA R18, P1, R19, UR10, 0x2 ;  /* 0x0000000a13127c11 */ /* 0x000fc8000f8210ff */
[----:B------:R-:W-:Y:S01]  /*0d10*/  LEA.HI.X R19, R19, UR11, R28, 0x2, P1 ;  /* 0x0000000b13137c11 */ /* 0x000fe200088f141c */
[----:B------:R-:W2:Y:S04]  /*0d20*/  LDG.E R17, desc[UR6][R16.64] ;  /* 0x0000000610117981 */ /* 0x000ea8000c1e1900 */
[----:B------:R-:W2:Y:S01]  /*0d30*/  LDG.E R18, desc[UR6][R18.64] ;  /* 0x0000000612127981 */ /* 0x000ea2000c1e1900 */
[----:B------:R-:W-:-:S05]  /*0d40*/  VIADD R27, R25, 0x2 ;  /* 0x00000002191b7836 */ /* 0x000fca0000000000 */
[----:B------:R-:W-:-:S05]  /*0d50*/  IADD3 R27, P1, PT, R10, R27, RZ ;  /* 0x0000001b0a1b7210 */ /* 0x000fca0007f3e0ff */
[----:B------:R-:W-:Y:S01]  /*0d60*/  IMAD.X R29, RZ, RZ, R11, P1 ;  /* 0x000000ffff1d7224 */ /* 0x000fe200008e060b */
[----:B------:R-:W-:-:S04]  /*0d70*/  LEA R28, P1, R27, UR10, 0x2 ;  /* 0x0000000a1b1c7c11 */ /* 0x000fc8000f8210ff */
[----:B------:R-:W-:-:S05]  /*0d80*/  LEA.HI.X R29, R27, UR11, R29, 0x2, P1 ;  /* 0x0000000b1b1d7c11 */ /* 0x000fca00088f141d */
[----:B------:R0:W3:Y:S01]  /*0d90*/  LDG.E R19, desc[UR6][R28.64] ;  /* 0x000000061c137981 */ /* 0x0000e2000c1e1900 */
[----:B--2---:R-:W-:Y:S01]  /*0da0*/  IADD3 R26, PT, PT, R18, R17, R26 ;  /* 0x00000011121a7210 */ /* 0x004fe20007ffe01a */
[----:B------:R-:W-:-:S05]  /*0db0*/  VIADD R17, R25, 0x3 ;  /* 0x0000000319117836 */ /* 0x000fca0000000000 */
[----:B------:R-:W-:-:S04]  /*0dc0*/  IADD3 R17, P2, PT, R10, R17, RZ ;  /* 0x000000110a117210 */ /* 0x000fc80007f5e0ff */
[----:B------:R-:W-:Y:S01]  /*0dd0*/  LEA R16, P1, R17, UR10, 0x2 ;  /* 0x0000000a11107c11 */ /* 0x000fe2000f8210ff */
[----:B------:R-:W-:-:S05]  /*0de0*/  IMAD.X R27, RZ, RZ, R11, P2 ;  /* 0x000000ffff1b7224 */ /* 0x000fca00010e060b */
[----:B------:R-:W-:-:S05]  /*0df0*/  LEA.HI.X R17, R17, UR11, R27, 0x2, P1 ;  /* 0x0000000b11117c11 */ /* 0x000fca00088f141b */
[----:B------:R-:W3:Y:S01]  /*0e00*/  LDG.E R16, desc[UR6][R16.64] ;  /* 0x0000000610107981 */ /* 0x000ee2000c1e1900 */
[----:B------:R-:W-:Y:S02]  /*0e10*/  VIADD R25, R25, 0x4 ;  /* 0x0000000419197836 */ /* 0x000fe40000000000 */
[----:B0-----:R-:W-:Y:S01]  /*0e20*/  IMAD.MOV.U32 R29, RZ, RZ, RZ ;  /* 0x000000ffff1d7224 */ /* 0x001fe200078e00ff */
[----:B---3--:R-:W-:-:S07]  /*0e30*/  IADD3 R26, PT, PT, R16, R19, R26 ;  /* 0x00000013101a7210 */ /* 0x008fce0007ffe01a */
.L_x_34:
[----:B------:R-:W-:Y:S05]  /*0e40*/  BSYNC.RECONVERGENT B1 ;  /* 0x0000000000017941 */ /* 0x000fea0003800200 */
.L_x_33:
[----:B------:R-:W-:Y:S05]  /*0e50*/  @!P0 BRA `(.L_x_26) ;  /* 0x0000000000688947 */ /* 0x000fea0003800000 */
[----:B------:R-:W0:Y:S01]  /*0e60*/  LDC.64 R16, c[0x0][0x380] ;  /* 0x0000e000ff107b82 */ /* 0x000e220000000a00 */
[----:B------:R-:W-:-:S05]  /*0e70*/  IADD3 R19, P0, PT, R10, R25, RZ ;  /* 0x000000190a137210 */ /* 0x000fca0007f1e0ff */
[----:B------:R-:W-:Y:S01]  /*0e80*/  IMAD.X R28, R11, 0x1, R29, P0 ;  /* 0x000000010b1c7824 */ /* 0x000fe200000e061d */
[----:B0-----:R-:W-:-:S04]  /*0e90*/  LEA R18, P0, R19, R16, 0x2 ;  /* 0x0000001013127211 */ /* 0x001fc800078010ff */
[----:B------:R-:W-:-:S06]  /*0ea0*/  LEA.HI.X R19, R19, R17, R28, 0x2, P0 ;  /* 0x0000001113137211 */ /* 0x000fcc00000f141c */
        /* <DEDUP_REMOVED lines=12> */
[----:B------:R-:W-:-:S05]  /*0f70*/  @P0 VIADD R25, R25, 0x2 ;  /* 0x0000000219190836 */ /* 0x000fca0000000000 */
[----:B------:R-:W-:Y:S01]  /*0f80*/  @P0 IADD3 R10, P2, PT, R10, R25, RZ ;  /* 0x000000190a0a0210 */ /* 0x000fe20007f5e0ff */
[----:B------:R-:W2:Y:S03]  /*0f90*/  LDG.E R19, desc[UR6][R18.64] ;  /* 0x0000000612137981 */ /* 0x000ea6000c1e1900 */
[----:B------:R-:W-:Y:S01]  /*0fa0*/  @P0 LEA R16, P1, R10, R16, 0x2 ;  /* 0x000000100a100211 */ /* 0x000fe200078210ff */
[----:B------:R-:W-:-:S05]  /*0fb0*/  @P0 IMAD.X R11, RZ, RZ, R11, P2 ;  /* 0x000000ffff0b0224 */ /* 0x000fca00010e060b */
[----:B------:R-:W-:-:S06]  /*0fc0*/  @P0 LEA.HI.X R17, R10, R17, R11, 0x2, P1 ;  /* 0x000000110a110211 */ /* 0x000fcc00008f140b */
[----:B------:R-:W3:Y:S01]  /*0fd0*/  @P0 LDG.E R17, desc[UR6][R16.64] ;  /* 0x0000000610110981 */ /* 0x000ee2000c1e1900 */
[----:B--2---:R-:W-:-:S04]  /*0fe0*/  IMAD.IADD R26, R26, 0x1, R19 ;  /* 0x000000011a1a7824 */ /* 0x004fc800078e0213 */
[----:B---3--:R-:W-:-:S07]  /*0ff0*/  @P0 IMAD.IADD R26, R26, 0x1, R17 ;  /* 0x000000011a1a0824 */ /* 0x008fce00078e0211 */
.L_x_26:
[----:B------:R-:W-:Y:S05]  /*1000*/  BSYNC.RECONVERGENT B0 ;  /* 0x0000000000007941 */ /* 0x000fea0003800200 */
.L_x_25:
[----:B------:R-:W-:Y:S01]  /*1010*/  IMAD.WIDE.U32 R10, R0, 0x4, R12 ;  /* 0x00000004000a7825 */ /* 0x000fe200078e000c */
[----:B------:R-:W0:Y:S01]  /*1020*/  LDCU.64 UR12, c[0x0][0x380] ;  /* 0x00007000ff0c77ac */ /* 0x000e220008000a00 */
[----:B------:R-:W-:Y:S01]  /*1030*/  BSSY.RECONVERGENT B0, `(.L_x_35) ;  /* 0x00000c2000007945 */ /* 0x000fe20003800200 */
        /* <DEDUP_REMOVED lines=15> */
.L_x_36:
[----:B------:R-:W-:-:S04]  /*1130*/  ISETP.GE.U32.AND P0, PT, R10, UR8, PT ;  /* 0x000000080a007c0c */ /* 0x000fc8000bf06070 */
[----:B------:R-:W-:-:S13]  /*1140*/  ISETP.GE.AND.EX P0, PT, R11, UR5, PT, P0 ;  /* 0x000000050b007c0c */ /* 0x000fda000bf06300 */
[----:B------:R-:W-:Y:S05]  /*1150*/  @P0 BRA `(.L_x_37) ;  /* 0x0000000800bc0947 */ /* 0x000fea0003800000 */
[----:B------:R-:W-:Y:S01]  /*1160*/  IMAD.SHL.U32 R17, R2, 0x4, RZ ;  /* 0x0000000402117824 */ /* 0x000fe200078e00ff */
[----:B------:R-:W-:Y:S01]  /*1170*/  BSSY.RECONVERGENT B1, `(.L_x_38) ;  /* 0x000002f000017945 */ /* 0x000fe20003800200 */
[----:B------:R-:W-:Y:S02]  /*1180*/  IMAD.MOV.U32 R27, RZ, RZ, RZ ;  /* 0x000000ffff1b7224 */ /* 0x000fe400078e00ff */
[----:B------:R-:W-:Y:S01]  /*1190*/  IMAD.MOV.U32 R19, RZ, RZ, RZ ;  /* 0x000000ffff137224 */ /* 0x000fe200078e00ff */
[----:B------:R-:W-:Y:S02]  /*11a0*/  IADD3 R16, P1, P2, R12, -UR8, R17 ;  /* 0x800000080c107c10 */ /* 0x000fe4000fa3e011 */
[----:B------:R-:W-:Y:S02]  /*11b0*/  SHF.L.U64.HI R17, R2, 0x2, R3 ;  /* 0x0000000202117819 */ /* 0x000fe40000010203 */
[----:B------:R-:W-:Y:S02]  /*11c0*/  ISETP.GT.U32.AND P0, PT, R16, -0x10, PT ;  /* 0xfffffff01000780c */ /* 0x000fe40003f04070 */
[----:B------:R-:W-:-:S02]  /*11d0*/  IADD3.X R16, PT, PT, R13, ~UR5, R17, P1, P2 ;  /* 0x800000050d107c10 */ /* 0x000fc40008fe4411 */
[----:B------:R-:W-:Y:S02]  /*11e0*/  LOP3.LUT P1, RZ, R9, 0xf, RZ, 0xc0, !PT ;  /* 0x0000000f09ff7812 */ /* 0x000fe4000782c0ff */
[----:B------:R-:W-:-:S13]  /*11f0*/  ISETP.GT.U32.AND.EX P0, PT, R16, -0x1, PT, P0 ;  /* 0xffffffff1000780c */ /* 0x000fda0003f04100 */
[----:B------:R-:W-:Y:S05]  /*1200*/  @P0 BRA `(.L_x_39) ;  /* 0x0000000000940947 */ /* 0x000fea0003800000 */
[----:B------:R-:W-:Y:S01]  /*1210*/  LOP3.LUT R27, R9, 0xfffffff0, RZ, 0xc0, !PT ;  /* 0xfffffff0091b7812 */ /* 0x000fe200078ec0ff */
[----:B------:R-:W-:Y:S02]  /*1220*/  IMAD.MOV.U32 R19, RZ, RZ, R21 ;  /* 0x000000ffff137224 */ /* 0x000fe400078e0015 */
[----:B------:R-:W-:Y:S02]  /*1230*/  IMAD.MOV.U32 R18, RZ, RZ, RZ ;  /* 0x000000ffff127224 */ /* 0x000fe400078e00ff */
[----:B------:R-:W-:-:S07]  /*1240*/  IMAD.MOV.U32 R9, RZ, RZ, RZ ;  /* 0x000000ffff097224 */ /* 0x000fce00078e00ff */
.L_x_40:
[----:B------:R-:W-:-:S05]  /*1250*/  IADD3 R17, P0, PT, R10, R18, RZ ;  /* 0x000000120a117210 */ /* 0x000fca0007f1e0ff */
[----:B------:R-:W-:Y:S01]  /*1260*/  IMAD.X R24, R11, 0x1, R9, P0 ;  /* 0x000000010b187824 */ /* 0x000fe200000e0609 */
[----:B------:R-:W-:-:S04]  /*1270*/  LEA R16, P0, R17, UR12, 0x2 ;  /* 0x0000000c11107c11 */ /* 0x000fc8000f8010ff */
[----:B------:R-:W-:-:S05]  /*1280*/  LEA.HI.X R17, R17, UR13, R24, 0x2, P0 ;  /* 0x0000000d11117c11 */ /* 0x000fca00080f1418 */
[----:B------:R-:W2:Y:S04]  /*1290*/  LDG.E R21, desc[UR6][R16.64] ;  /* 0x0000000610157981 */ /* 0x000ea8000c1e1900 */
[----:B------:R-:W2:Y:S04]  /*12a0*/  LDG.E R24, desc[UR6][R16.64+0x4] ;  /* 0x0000040610187981 */ /* 0x000ea8000c1e1900 */
[----:B------:R-:W3:Y:S04]  /*12b0*/  LDG.E R28, desc[UR6][R16.64+0x8] ;  /* 0x00000806101c7981 */ /* 0x000ee8000c1e1900 */
[----:B------:R-:W3:Y:S01]  /*12c0*/  LDG.E R25, desc[UR6][R16.64+0xc] ;  /* 0x00000c0610197981 */ /* 0x000ee2000c1e1900 */
[----:B--2---:R-:W-:-:S03]  /*12d0*/  IADD3 R21, PT, PT, R24, R21, R26 ;  /* 0x0000001518157210 */ /* 0x004fc60007ffe01a */
[----:B------:R-:W2:Y:S04]  /*12e0*/  LDG.E R24, desc[UR6][R16.64+0x10] ;  /* 0x0000100610187981 */ /* 0x000ea8000c1e1900 */
[----:B------:R-:W4:Y:S01]  /*12f0*/  LDG.E R26, desc[UR6][R16.64+0x18] ;  /* 0x00001806101a7981 */ /* 0x000f22000c1e1900 */
[----:B---3--:R-:W-:-:S03]  /*1300*/  IADD3 R21, PT, PT, R25, R28, R21 ;  /* 0x0000001c19157210 */ /* 0x008fc60007ffe015 */
[----:B------:R-:W2:Y:S04]  /*1310*/  LDG.E R25, desc[UR6][R16.64+0x14] ;  /* 0x0000140610197981 */ /* 0x000ea8000c1e1900 */
[----:B------:R-:W4:Y:S01]  /*1320*/  LDG.E R28, desc[UR6][R16.64+0x1c] ;  /* 0x00001c06101c7981 */ /* 0x000f22000c1e1900 */
[----:B--2---:R-:W-:-:S03]  /*1330*/  IADD3 R21, PT, PT, R25, R24, R21 ;  /* 0x0000001819157210 */ /* 0x004fc60007ffe015 */
[----:B------:R-:W2:Y:S04]  /*1340*/  LDG.E R24, desc[UR6][R16.64+0x20] ;  /* 0x0000200610187981 */ /* 0x000ea8000c1e1900 */
[----:B------:R-:W2:Y:S01]  /*1350*/  LDG.E R25, desc[UR6][R16.64+0x24] ;  /* 0x0000240610197981 */ /* 0x000ea2000c1e1900 */
[----:B----4-:R-:W-:-:S03]  /*1360*/  IADD3 R21, PT, PT, R28, R26, R21 ;  /* 0x0000001a1c157210 */ /* 0x010fc60007ffe015 */
[----:B------:R-:W3:Y:S04]  /*1370*/  LDG.E R26, desc[UR6][R16.64+0x28] ;  /* 0x00002806101a7981 */ /* 0x000ee8000c1e1900 */
[----:B------:R-:W3:Y:S01]  /*1380*/  LDG.E R28, desc[UR6][R16.64+0x2c] ;  /* 0x00002c06101c7981 */ /* 0x000ee2000c1e1900 */
[----:B------:R-:W-:-:S04]  /*1390*/  IADD3 R18, P2, PT, R18, 0x10, RZ ;  /* 0x0000001012127810 */ /* 0x000fc80007f5e0ff */
[----:B------:R-:W-:Y:S01]  /*13a0*/  ISETP.NE.U32.AND P0, PT, R18, R27, PT ;  /* 0x0000001b1200720c */ /* 0x000fe20003f05070 */
[----:B------:R-:W-:Y:S01]  /*13b0*/  IMAD.X R9, RZ, RZ, R9, P2 ;  /* 0x000000ffff097224 */ /* 0x000fe200010e0609 */
[----:B--2---:R-:W-:Y:S02]  /*13c0*/  IADD3 R21, PT, PT, R25, R24, R21 ;  /* 0x0000001819157210 */ /* 0x004fe40007ffe015 */
[----:B------:R-:W2:Y:S04]  /*13d0*/  LDG.E R24, desc[UR6][R16.64+0x30] ;  /* 0x0000300610187981 */ /* 0x000ea8000c1e1900 */
[----:B------:R-:W2:Y:S01]  /*13e0*/  LDG.E R25, desc[UR6][R16.64+0x34] ;  /* 0x0000340610197981 */ /* 0x000ea2000c1e1900 */
[----:B---3--:R-:W-:-:S03]  /*13f0*/  IADD3 R21, PT, PT, R28, R26, R21 ;  /* 0x0000001a1c157210 */ /* 0x008fc60007ffe015 */
[----:B------:R-:W3:Y:S04]  /*1400*/  LDG.E R26, desc[UR6][R16.64+0x38] ;  /* 0x00003806101a7981 */ /* 0x000ee8000c1e1900 */
[----:B------:R-:W3:Y:S01]  /*1410*/  LDG.E R28, desc[UR6][R16.64+0x3c] ;  /* 0x00003c06101c7981 */ /* 0x000ee2000c1e1900 */
[----:B------:R-:W-:Y:S02]  /*1420*/  ISETP.NE.AND.EX P0, PT, R9, R19, PT, P0 ;  /* 0x000000130900720c */ /* 0x000fe40003f05300 */
[----:B--2---:R-:W-:-:S04]  /*1430*/  IADD3 R21, PT, PT, R25, R24, R21 ;  /* 0x0000001819157210 */ /* 0x004fc80007ffe015 */
[----:B---3--:R-:W-:-:S07]  /*1440*/  IADD3 R26, PT, PT, R28, R26, R21 ;  /* 0x0000001a1c1a7210 */ /* 0x008fce0007ffe015 */
[----:B------:R-:W-:Y:S05]  /*1450*/  @P0 BRA `(.L_x_40) ;  /* 0xfffffffc007c0947 */ /* 0x000fea000383ffff */
.L_x_39:
[----:B------:R-:W-:Y:S05]  /*1460*/  BSYNC.RECONVERGENT B1 ;  /* 0x0000000000017941 */ /* 0x000fea0003800200 */
.L_x_38:
        /* <DEDUP_REMOVED lines=15> */
[----:B------:R-:W-:Y:S01]  /*1560*/  LEA.HI.X R19, R7, UR11, R16, 0x2, P0 ;  /* 0x0000000b07137c11 */ /* 0x000fe200080f1410 */
[----:B------:R-:W-:Y:S01]  /*1570*/  VIADD R7, R27, 0x3 ;  /* 0x000000031b077836 */ /* 0x000fe20000000000 */
[----:B------:R-:W-:-:S03]  /*1580*/  LEA R16, P0, R17, UR10, 0x2 ;  /* 0x0000000a11107c11 */ /* 0x000fc6000f8010ff */
[----:B------:R0:W2:Y:S01]  /*1590*/  LDG.E R21, desc[UR6][R18.64] ;  /* 0x0000000612157981 */ /* 0x0000a2000c1e1900 */
[----:B------:R-:W-:Y:S02]  /*15a0*/  LEA.HI.X R17, R17, UR11, R22, 0x2, P0 ;  /* 0x0000000b11117c11 */ /* 0x000fe400080f1416 */
[C---:B------:R-:W-:Y:S02]  /*15b0*/  IADD3 R9, P0, PT, R10.reuse, R9, RZ ;  /* 0x000000090a097210 */ /* 0x040fe40007f1e0ff */
[----:B------:R-:W-:-:S03]  /*15c0*/  IADD3 R7, P2, PT, R10, R7, RZ ;  /* 0x000000070a077210 */ /* 0x000fc60007f5e0ff */
[----:B------:R-:W-:Y:S01]  /*15d0*/  IMAD.X R22, RZ, RZ, R11, P0 ;  /* 0x000000ffff167224 */ /* 0x000fe200000e060b */
[----:B------:R-:W-:-:S04]  /*15e0*/  LEA R28, P0, R9, UR10, 0x2 ;  /* 0x0000000a091c7c11 */ /* 0x000fc8000f8010ff */
[----:B------:R-:W-:Y:S01]  /*15f0*/  LEA.HI.X R29, R9, UR11, R22, 0x2, P0 ;  /* 0x0000000b091d7c11 */ /* 0x000fe200080f1416 */
[----:B------:R-:W-:Y:S01]  /*1600*/  VIADD R22, R27, 0x4 ;  /* 0x000000041b167836 */ /* 0x000fe20000000000 */
[----:B------:R1:W2:Y:S01]  /*1610*/  LDG.E R9, desc[UR6][R16.64] ;  /* 0x0000000610097981 */ /* 0x0002a2000c1e1900 */
[----:B------:R-:W-:Y:S01]  /*1620*/  IMAD.X R25, RZ, RZ, R11, P2 ;  /* 0x000000ffff197224 */ /* 0x000fe200010e060b */
[----:B------:R-:W-:Y:S02]  /*1630*/  LEA R24, P2, R7, UR10, 0x2 ;  /* 0x0000000a07187c11 */ /* 0x000fe4000f8410ff */
[C---:B------:R-:W-:Y:S01]  /*1640*/  IADD3 R22, P0, PT, R10.reuse, R22, RZ ;  /* 0x000000160a167210 */ /* 0x040fe20007f1e0ff */
[----:B0-----:R-:W-:Y:S01]  /*1650*/  VIADD R19, R27, 0x5 ;  /* 0x000000051b137836 */ /* 0x001fe20000000000 */
[----:B------:R-:W-:Y:S02]  /*1660*/  LEA.HI.X R25, R7, UR11, R25, 0x2, P2 ;  /* 0x0000000b07197c11 */ /* 0x000fe400090f1419 */
[----:B------:R0:W3:Y:S02]  /*1670*/  LDG.E R7, desc[UR6][R28.64] ;  /* 0x000000061c077981 */ /* 0x0000e4000c1e1900 */
[----:B-1----:R-:W-:Y:S01]  /*1680*/  IADD3 R17, P2, PT, R10, R19, RZ ;  /* 0x000000130a117210 */ /* 0x002fe20007f5e0ff */
[----:B0-----:R-:W-:Y:S01]  /*1690*/  IMAD.X R29, RZ, RZ, R11, P0 ;  /* 0x000000ffff1d7224 */ /* 0x001fe200000e060b */
[----:B------:R-:W-:-:S04]  /*16a0*/  LEA R18, P0, R22, UR10, 0x2 ;  /* 0x0000000a16127c11 */ /* 0x000fc8000f8010ff */
[----:B------:R-:W-:Y:S02]  /*16b0*/  LEA.HI.X R19, R22, UR11, R29, 0x2, P0 ;  /* 0x0000000b16137c11 */ /* 0x000fe400080f141d */
[----:B------:R0:W3:Y:S01]  /*16c0*/  LDG.E R22, desc[UR6][R24.64] ;  /* 0x0000000618167981 */ /* 0x0000e2000c1e1900 */
[----:B------:R-:W-:Y:S01]  /*16d0*/  LEA R16, P0, R17, UR10, 0x2 ;  /* 0x0000000a11107c11 */ /* 0x000fe2000f8010ff */
[----:B------:R-:W-:Y:S02]  /*16e0*/  VIADD R29, R27, 0x6 ;  /* 0x000000061b1d7836 */ /* 0x000fe40000000000 */
[----:B------:R-:W4:Y:S01]  /*16f0*/  LDG.E R18, desc[UR6][R18.64] ;  /* 0x0000000612127981 */ /* 0x000f22000c1e1900 */
[----:B0-----:R-:W-:-:S05]  /*1700*/  IMAD.X R24, RZ, RZ, R11, P2 ;  /* 0x000000ffff187224 */ /* 0x001fca00010e060b */
[----:B------:R-:W-:Y:S02]  /*1710*/  LEA.HI.X R17, R17, UR11, R24, 0x2, P0 ;  /* 0x0000000b11117c11 */ /* 0x000fe400080f1418 */
[----:B------:R-:W-:Y:S01]  /*1720*/  IADD3 R29, P0, PT, R10, R29, RZ ;  /* 0x0000001d0a1d7210 */ /* 0x000fe20007f1e0ff */
[----:B------:R-:W-:-:S03]  /*1730*/  VIADD R25, R27, 0x7 ;  /* 0x000000071b197836 */ /* 0x000fc60000000000 */
[----:B------:R0:W4:Y:S02]  /*1740*/  LDG.E R17, desc[UR6][R16.64] ;  /* 0x0000000610117981 */ /* 0x000124000c1e1900 */
[----:B0-----:R-:W-:Y:S01]  /*1750*/  IMAD.X R16, RZ, RZ, R11, P0 ;  /* 0x000000ffff107224 */ /* 0x001fe200000e060b */
[----:B------:R-:W-:-:S04]  /*1760*/  LEA R28, P0, R29, UR10, 0x2 ;  /* 0x0000000a1d1c7c11 */ /* 0x000fc8000f8010ff */
[----:B------:R-:W-:Y:S02]  /*1770*/  LEA.HI.X R29, R29, UR11, R16, 0x2, P0 ;  /* 0x0000000b1d1d7c11 */ /* 0x000fe400080f1410 */
[----:B------:R-:W-:-:S03]  /*1780*/  IADD3 R25, P0, PT, R10, R25, RZ ;  /* 0x000000190a197210 */ /* 0x000fc60007f1e0ff */
[----:B------:R-:W5:Y:S02]  /*1790*/  LDG.E R28, desc[UR6][R28.64] ;  /* 0x000000061c1c7981 */ /* 0x000f64000c1e1900 */
[----:B------:R-:W-:Y:S01]  /*17a0*/  IMAD.X R16, RZ, RZ, R11, P0 ;  /* 0x000000ffff107224 */ /* 0x000fe200000e060b */
[----:B------:R-:W-:-:S04]  /*17b0*/  LEA R24, P0, R25, UR10, 0x2 ;  /* 0x0000000a19187c11 */ /* 0x000fc8000f8010ff */
[----:B------:R-:W-:-:S05]  /*17c0*/  LEA.HI.X R25, R25, UR11, R16, 0x2, P0 ;  /* 0x0000000b19197c11 */ /* 0x000fca00080f1410 */
[----:B------:R-:W5:Y:S01]  /*17d0*/  LDG.E R24, desc[UR6][R24.64] ;  /* 0x0000000618187981 */ /* 0x000f62000c1e1900 */
[----:B------:R-:W-:Y:S02]  /*17e0*/  VIADD R27, R27, 0x8 ;  /* 0x000000081b1b7836 */ /* 0x000fe40000000000 */
[----:B------:R-:W-:Y:S01]  /*17f0*/  IMAD.MOV.U32 R19, RZ, RZ, RZ ;  /* 0x000000ffff137224 */ /* 0x000fe200078e00ff */
[----:B--2---:R-:W-:-:S04]  /*1800*/  IADD3 R9, PT, PT, R9, R21, R26 ;  /* 0x0000001509097210 */ /* 0x004fc80007ffe01a */
[----:B---3--:R-:W-:-:S04]  /*1810*/  IADD3 R7, PT, PT, R22, R7, R9 ;  /* 0x0000000716077210 */ /* 0x008fc80007ffe009 */
[----:B----4-:R-:W-:-:S04]  /*1820*/  IADD3 R7, PT, PT, R17, R18, R7 ;  /* 0x0000001211077210 */ /* 0x010fc80007ffe007 */
[----:B-----5:R-:W-:-:S07]  /*1830*/  IADD3 R26, PT, PT, R24, R28, R7 ;  /* 0x0000001c181a7210 */ /* 0x020fce0007ffe007 */
.L_x_42:
[----:B------:R-:W-:Y:S05]  /*1840*/  BSYNC.RECONVERGENT B1 ;  /* 0x0000000000017941 */ /* 0x000fea0003800200 */
.L_x_41:
        /* <DEDUP_REMOVED lines=9> */
[C---:B------:R-:W-:Y:S01]  /*18e0*/  IADD3 R8, P1, PT, R10.reuse, R27, RZ ;  /* 0x0000001b0a087210 */ /* 0x040fe20007f3e0ff */
[C---:B------:R-:W-:Y:S02]  /*18f0*/  VIADD R9, R27.reuse, 0x1 ;  /* 0x000000011b097836 */ /* 0x040fe40000000000 */
[C---:B------:R-:W-:Y:S02]  /*1900*/  VIADD R17, R27.reuse, 0x2 ;  /* 0x000000021b117836 */ /* 0x040fe40000000000 */
[----:B------:R-:W-:Y:S01]  /*1910*/  VIADD R23, R27, 0x3 ;  /* 0x000000031b177836 */ /* 0x000fe20000000000 */
[C---:B------:R-:W-:Y:S01]  /*1920*/  IADD3 R9, P2, PT, R10.reuse, R9, RZ ;  /* 0x000000090a097210 */ /* 0x040fe20007f5e0ff */
[----:B------:R-:W-:Y:S01]  /*1930*/  IMAD.X R19, R11, 0x1, R19, P1 ;  /* 0x000000010b137824 */ /* 0x000fe200008e0613 */
[C---:B------:R-:W-:Y:S02]  /*1940*/  IADD3 R17, P3, PT, R10.reuse, R17, RZ ;  /* 0x000000110a117210 */ /* 0x040fe40007f7e0ff */
[----:B------:R-:W-:Y:S01]  /*1950*/  IADD3 R23, P4, PT, R10, R23, RZ ;  /* 0x000000170a177210 */ /* 0x000fe20007f9e0ff */
[----:B------:R-:W-:-:S02]  /*1960*/  IMAD.X R22, RZ, RZ, R11, P2 ;  /* 0x000000ffff167224 */ /* 0x000fc400010e060b */
[--C-:B------:R-:W-:Y:S02]  /*1970*/  IMAD.X R24, RZ, RZ, R11.reuse, P3 ;  /* 0x000000ffff187224 */ /* 0x100fe400018e060b */
[----:B------:R-:W-:Y:S01]  /*1980*/  IMAD.X R28, RZ, RZ, R11, P4 ;  /* 0x000000ffff1c7224 */ /* 0x000fe200020e060b */
[C---:B0-----:R-:W-:Y:S02]  /*1990*/  LEA R20, P1, R8.reuse, UR10, 0x2 ;  /* 0x0000000a08147c11 */ /* 0x041fe4000f8210ff */
[----:B------:R-:W-:Y:S02]  /*19a0*/  LEA R16, P2, R17, UR10, 0x2 ;  /* 0x0000000a11107c11 */ /* 0x000fe4000f8410ff */
[----:B------:R-:W-:Y:S02]  /*19b0*/  LEA.HI.X R21, R8, UR11, R19, 0x2, P1 ;  /* 0x0000000b08157c11 */ /* 0x000fe400088f1413 */
[----:B------:R-:W-:Y:S02]  /*19c0*/  LEA R8, P1, R9, UR10, 0x2 ;  /* 0x0000000a09087c11 */ /* 0x000fe4000f8210ff */
[----:B------:R-:W-:-:S02]  /*19d0*/  LEA R18, P3, R23, UR10, 0x2 ;  /* 0x0000000a17127c11 */ /* 0x000fc4000f8610ff */
[----:B------:R-:W-:Y:S01]  /*19e0*/  LEA.HI.X R9, R9, UR11, R22, 0x2, P1 ;  /* 0x0000000b09097c11 */ /* 0x000fe200088f1416 */
[----:B------:R-:W2:Y:S01]  /*19f0*/  LDG.E R21, desc[UR6][R20.64] ;  /* 0x0000000614157981 */ /* 0x000ea2000c1e1900 */
[----:B------:R-:W-:Y:S02]  /*1a00*/  LEA.HI.X R17, R17, UR11, R24, 0x2, P2 ;  /* 0x0000000b11117c11 */ /* 0x000fe400090f1418 */
[----:B------:R-:W-:Y:S01]  /*1a10*/  LEA.HI.X R19, R23, UR11, R28, 0x2, P3 ;  /* 0x0000000b17137c11 */ /* 0x000fe200098f141c */
[----:B------:R-:W2:Y:S04]  /*1a20*/  LDG.E R8, desc[UR6][R8.64] ;  /* 0x0000000608087981 */ /* 0x000ea8000c1e1900 */
[----:B------:R-:W3:Y:S04]  /*1a30*/  LDG.E R17, desc[UR6][R16.64] ;  /* 0x0000000610117981 */ /* 0x000ee8000c1e1900 */
[----:B------:R0:W3:Y:S01]  /*1a40*/  LDG.E R18, desc[UR6][R18.64] ;  /* 0x0000000612127981 */ /* 0x0000e2000c1e1900 */
[----:B------:R-:W-:-:S02]  /*1a50*/  VIADD R27, R27, 0x4 ;  /* 0x000000041b1b7836 */ /* 0x000fc40000000000 */
[----:B0-----:R-:W-:Y:S01]  /*1a60*/  IMAD.MOV.U32 R19, RZ, RZ, RZ ;  /* 0x000000ffff137224 */ /* 0x001fe200078e00ff */
[----:B--2---:R-:W-:-:S04]  /*1a70*/  IADD3 R26, PT, PT, R8, R21, R26 ;  /* 0x00000015081a7210 */ /* 0x004fc80007ffe01a */
[----:B---3--:R-:W-:-:S07]  /*1a80*/  IADD3 R26, PT, PT, R18, R17, R26 ;  /* 0x00000011121a7210 */ /* 0x008fce0007ffe01a */
.L_x_44:
[----:B------:R-:W-:Y:S05]  /*1a90*/  BSYNC.RECONVERGENT B1 ;  /* 0x0000000000017941 */ /* 0x000fea0003800200 */
.L_x_43:
        /* <DEDUP_REMOVED lines=27> */
.L_x_37:
[----:B------:R-:W-:Y:S05]  /*1c50*/  BSYNC.RECONVERGENT B0 ;  /* 0x0000000000007941 */ /* 0x000fea0003800200 */
.L_x_35:
[----:B------:R-:W0:Y:S01]  /*1c60*/  LDCU UR4, c[0x0][0x398] ;  /* 0x00007300ff0477ac */ /* 0x000e220008000800 */
[----:B------:R-:W-:Y:S01]  /*1c70*/  VIADD R0, R0, 0x1 ;  /* 0x0000000100007836 */ /* 0x000fe20000000000 */
[----:B------:R-:W-:Y:S01]  /*1c80*/  IADD3 R2, P1, PT, R2, 0x1, RZ ;  /* 0x0000000102027810 */ /* 0x000fe20007f3e0ff */
[----:B------:R-:W-:Y:S02]  /*1c90*/  VIADD R5, R5, 0x1 ;  /* 0x0000000105057836 */ /* 0x000fe40000000000 */
[----:B------:R-:W-:Y:S02]  /*1ca0*/  VIADD R4, R4, 0x1 ;  /* 0x0000000104047836 */ /* 0x000fe40000000000 */
[----:B------:R-:W-:Y:S01]  /*1cb0*/  IMAD.X R3, RZ, RZ, R3, P1 ;  /* 0x000000ffff037224 */ /* 0x000fe200008e0603 */
[----:B0-----:R-:W-:-:S13]  /*1cc0*/  ISETP.NE.AND P0, PT, R0, UR4, PT ;  /* 0x0000000400007c0c */ /* 0x001fda000bf05270 */
[----:B------:R-:W-:Y:S05]  /*1cd0*/  @P0 BRA `(.L_x_45) ;  /* 0xffffffe400300947 */ /* 0x000fea000383ffff */
.L_x_24:
        /* <DEDUP_REMOVED lines=16> */
[----:B--2---:R-:W-:-:S05]  /*1de0*/  @!P1 LEA R9, R9, R8, 0x18 ;  /* 0x0000000809099211 */ /* 0x004fca00078ec0ff */
[----:B------:R-:W-:Y:S02]  /*1df0*/  @!P1 IMAD R2, R0, 0x4, R9 ;  /* 0x0000000400029824 */ /* 0x000fe400078e0209 */
[----:B0-----:R-:W-:Y:S02]  /*1e00*/  IMAD.IADD R4, R5, 0x1, R4 ;  /* 0x0000000105047824 */ /* 0x001fe400078e0204 */
[----:B------:R-:W-:-:S03]  /*1e10*/  IMAD.MOV.U32 R0, RZ, RZ, RZ ;  /* 0x000000ffff007224 */ /* 0x000fc600078e00ff */
[----:B------:R-:W0:Y:S02]  /*1e20*/  SHFL.DOWN PT, R3, R4, 0x1, 0x1f ;  /* 0x08201f0004037f89 */ /* 0x000e2400000e0000 */
[----:B0-----:R-:W-:-:S05]  /*1e30*/  IMAD.IADD R7, R4, 0x1, R3 ;  /* 0x0000000104077824 */ /* 0x001fca00078e0203 */
        /* <DEDUP_REMOVED lines=11> */
[----:B-1----:R-:W-:-:S05]  /*1ef0*/  IMAD.IADD R5, R4, 0x1, R5 ;  /* 0x0000000104057824 */ /* 0x002fca00078e0205 */
[----:B--2---:R-:W-:Y:S01]  /*1f00*/  REDG.E.ADD.STRONG.GPU desc[UR6][R2.64], R5 ;  /* 0x000000050200798e */ /* 0x004fe2000c12e106 */
[----:B------:R-:W-:Y:S05]  /*1f10*/  EXIT ;  /* 0x000000000000794d */ /* 0x000fea0003800000 */
.L_x_46:
        /* <DEDUP_REMOVED lines=14> */
.L_x_74:


//--------------------- .text._Z8kernel_2PiiS_i   --------------------------
	.section	.text._Z8kernel_2PiiS_i,"ax",@progbits
	.align	128
        .global         _Z8kernel_2PiiS_i
        .type           _Z8kernel_2PiiS_i,@function
        .size           _Z8kernel_2PiiS_i,(.L_x_75 - _Z8kernel_2PiiS_i)
        .other          _Z8kernel_2PiiS_i,@"STO_CUDA_ENTRY STV_DEFAULT"
_Z8kernel_2PiiS_i:
.text._Z8kernel_2PiiS_i:
[----:B------:R-:W-:Y:S08]  /*0000*/  LDC R1, c[0x0][0x37c] ;  /* 0x0000df00ff017b82 */ /* 0x000ff00000000800 */
[----:B------:R-:W0:Y:S01]  /*0010*/  LDC R17, c[0x0][0x398] ;  /* 0x0000e600ff117b82 */ /* 0x000e220000000800 */
[----:B------:R-:W1:Y:S01]  /*0020*/  S2R R3, SR_TID.X ;  /* 0x0000000000037919 */ /* 0x000e620000002100 */
[----:B------:R-:W2:Y:S01]  /*0030*/  LDCU.64 UR12, c[0x0][0x358] ;  /* 0x00006b00ff0c77ac */ /* 0x000ea20008000a00 */
[----:B------:R-:W-:-:S02]  /*0040*/  IMAD.MOV.U32 R31, RZ, RZ, RZ ;  /* 0x000000ffff1f7224 */ /* 0x000fc400078e00ff */
[----:B------:R-:W-:Y:S01]  /*0050*/  IMAD.MOV.U32 R2, RZ, RZ, RZ ;  /* 0x000000ffff027224 */ /* 0x000fe200078e00ff */
[----:B0-----:R-:W-:-:S13]  /*0060*/  ISETP.GE.AND P0, PT, R17, 0x1, PT ;  /* 0x000000011100780c */ /* 0x001fda0003f06270 */
[----:B-12---:R-:W-:Y:S05]  /*0070*/  @!P0 BRA `(.L_x_47) ;  /* 0x0000001c001c8947 */ /* 0x006fea0003800000 */
[----:B------:R-:W0:Y:S01]  /*0080*/  S2R R0, SR_CTAID.X ;  /* 0x0000000000007919 */ /* 0x000e220000002500 */
[----:B------:R-:W0:Y:S01]  /*0090*/  LDCU UR4, c[0x0][0x360] ;  /* 0x00006c00ff0477ac */ /* 0x000e220008000800 */
[----:B------:R-:W-:Y:S01]  /*00a0*/  PRMT R6, R3, 0x9910, RZ ;  /* 0x0000991003067816 */ /* 0x000fe200000000ff */
[----:B------:R-:W-:Y:S01]  /*00b0*/  IMAD.MOV.U32 R2, RZ, RZ, RZ ;  /* 0x000000ffff027224 */ /* 0x000fe200078e00ff */
[----:B------:R-:W-:Y:S01]  /*00c0*/  PRMT R4, RZ, 0x7610, R4 ;  /* 0x00007610ff047816 */ /* 0x000fe20000000004 */
[----:B------:R-:W1:Y:S01]  /*00d0*/  LDCU.U16 UR5, c[0x0][0x398] ;  /* 0x00007300ff0577ac */ /* 0x000e620008000400 */
[----:B------:R-:W-:Y:S01]  /*00e0*/  IMAD.MOV.U32 R31, RZ, RZ, RZ ;  /* 0x000000ffff1f7224 */ /* 0x000fe200078e00ff */
[----:B------:R-:W2:Y:S01]  /*00f0*/  LDCU.U16 UR10, c[0x0][0x388] ;  /* 0x00007100ff0a77ac */ /* 0x000ea20008000400 */
[----:B------:R-:W3:Y:S01]  /*0100*/  LDCU UR9, c[0x0][0x388] ;  /* 0x00007100ff0977ac */ /* 0x000ee20008000800 */
[----:B------:R-:W-:Y:S01]  /*0110*/  UMOV UR6, URZ ;  /* 0x000000ff00067c82 */ /* 0x000fe20008000000 */
[----:B-1----:R-:W-:-:S06]  /*0120*/  UPRMT UR5, UR5, 0x9910, URZ ;  /* 0x0000991005057896 */ /* 0x002fcc00080000ff */
[----:B------:R-:W-:Y:S01]  /*0130*/  IMAD R6, R6, UR5, RZ ;  /* 0x0000000506067c24 */ /* 0x000fe2000f8e02ff */
[----:B---3--:R-:W-:Y:S01]  /*0140*/  USHF.R.S32.HI UR9, URZ, 0x1f, UR9 ;  /* 0x0000001fff097899 */ /* 0x008fe20008011409 */
[----:B0-----:R-:W-:Y:S01]  /*0150*/  IMAD R0, R0, UR4, RZ ;  /* 0x0000000400007c24 */ /* 0x001fe2000f8e02ff */
[----:B------:R-:W-:Y:S02]  /*0160*/  UMOV UR4, URZ ;  /* 0x000000ff00047c82 */ /* 0x000fe40008000000 */
[----:B--2---:R-:W-:Y:S01]  /*0170*/  LEA R6, R6, UR10, 0x2 ;  /* 0x0000000a06067c11 */ /* 0x004fe2000f8e10ff */
[--C-:B------:R-:W-:Y:S01]  /*0180*/  IMAD R0, R0, 0x2, R3.reuse ;  /* 0x0000000200007824 */ /* 0x100fe200078e0203 */
[----:B------:R-:W-:-:S03]  /*0190*/  PRMT R3, RZ, 0x7610, R3 ;  /* 0x00007610ff037816 */ /* 0x000fc60000000003 */
[----:B------:R-:W-:-:S05]  /*01a0*/  IMAD.SHL.U32 R14, R0, 0x4, RZ ;  /* 0x00000004000e7824 */ /* 0x000fca00078e00ff */
[C---:B------:R-:W-:Y:S01]  /*01b0*/  PRMT R5, R14.reuse, 0x9910, RZ ;  /* 0x000099100e057816 */ /* 0x040fe200000000ff */
[----:B------:R-:W-:-:S04]  /*01c0*/  IMAD R14, R14, R17, RZ ;  /* 0x000000110e0e7224 */ /* 0x000fc800078e02ff */
[--C-:B------:R-:W-:Y:S01]  /*01d0*/  IMAD R16, R17, 0x400, R14.reuse ;  /* 0x0000040011107824 */ /* 0x100fe200078e020e */
[----:B------:R-:W-:Y:S01]  /*01e0*/  SHF.R.S32.HI R15, RZ, 0x1f, R14 ;  /* 0x0000001fff0f7819 */ /* 0x000fe2000001140e */
[----:B------:R-:W-:Y:S01]  /*01f0*/  IMAD R5, R5, UR5, RZ ;  /* 0x0000000505057c24 */ /* 0x000fe2000f8e02ff */
[----:B------:R-:W-:Y:S02]  /*0200*/  UMOV UR5, URZ ;  /* 0x000000ff00057c82 */ /* 0x000fe40008000000 */
[----:B------:R-:W-:-:S07]  /*0210*/  SHF.R.S32.HI R17, RZ, 0x1f, R16 ;  /* 0x0000001fff117819 */ /* 0x000fce0000011410 */
.L_x_69:
        /* <DEDUP_REMOVED lines=21> */
[----:B------:R-:W-:Y:S02]  /*0370*/  PRMT R0, R0, 0x7710, RZ ;  /* 0x0000771000007816 */ /* 0x000fe400000000ff */
[----:B------:R-:W-:-:S03]  /*0380*/  IADD3 R12, P1, PT, R9, -0x1, RZ ;  /* 0xffffffff090c7810 */ /* 0x000fc60007f3e0ff */
[----:B------:R-:W-:Y:S02]  /*0390*/  VIADD R0, R0, UR10 ;  /* 0x0000000a00007c36 */ /* 0x000fe40008000000 */
[----:B------:R-:W-:-:S03]  /*03a0*/  IMAD.X R29, RZ, RZ, -0x1, P1 ;  /* 0xffffffffff1d7424 */ /* 0x000fc600008e06ff */
[----:B0-----:R-:W-:-:S04]  /*03b0*/  LOP3.LUT R10, R0, 0xf, RZ, 0xc0, !PT ;  /* 0x0000000f000a7812 */ /* 0x001fc800078ec0ff */
[----:B------:R-:W-:-:S05]  /*03c0*/  IADD3 R13, P2, PT, R10, -0x1, RZ ;  /* 0xffffffff0a0d7810 */ /* 0x000fca0007f5e0ff */
        /* <DEDUP_REMOVED lines=21> */
[----:B------:R-:W0:Y:S01]  /*0520*/  LDCU.64 UR14, c[0x0][0x380] ;  /* 0x00007000ff0e77ac */ /* 0x000e220008000a00 */
[----:B------:R-:W-:Y:S01]  /*0530*/  IMAD.U32 R23, RZ, RZ, UR4 ;  /* 0x00000004ff177e24 */ /* 0x000fe2000f8e00ff */
[----:B------:R-:W-:Y:S01]  /*0540*/  BSSY.RECONVERGENT B2, `(.L_x_52) ;  /* 0x000002b000027945 */ /* 0x000fe20003800200 */
[----:B------:R-:W-:Y:S02]  /*0550*/  LOP3.LUT R0, R27, 0xfffffff0, RZ, 0xc0, !PT ;  /* 0xfffffff01b007812 */ /* 0x000fe400078ec0ff */
[----:B0-----:R-:W-:-:S04]  /*0560*/  LEA R20, P0, R14, UR14, 0x2 ;  /* 0x0000000e0e147c11 */ /* 0x001fc8000f8010ff */
[----:B------:R-:W-:-:S03]  /*0570*/  LEA.HI.X R21, R14, UR15, R15, 0x2, P0 ;  /* 0x0000000f0e157c11 */ /* 0x000fc600080f140f */
[----:B------:R-:W-:Y:S01]  /*0580*/  IMAD.WIDE.U32 R20, R23, 0x10, R20 ;  /* 0x0000001017147825 */ /* 0x000fe200078e0014 */
[----:B------:R-:W-:Y:S02]  /*0590*/  IADD3 R23, P0, P1, R7, -UR8, -R14 ;  /* 0x8000000807177c10 */ /* 0x000fe4000f91e80e */
[----:B------:R-:W-:Y:S02]  /*05a0*/  IADD3 R25, P2, PT, R20, 0x20, RZ ;  /* 0x0000002014197810 */ /* 0x000fe40007f5e0ff */
[----:B------:R-:W-:Y:S02]  /*05b0*/  LOP3.LUT R23, R23, 0xfffffff0, RZ, 0xc0, !PT ;  /* 0xfffffff017177812 */ /* 0x000fe400078ec0ff */
[----:B------:R-:W-:Y:S01]  /*05c0*/  IADD3.X R24, PT, PT, R8, ~UR7, ~R15, P0, P1 ;  /* 0x8000000708187c10 */ /* 0x000fe200087e2c0f */
[----:B------:R-:W-:-:S08]  /*05d0*/  IMAD.X R26, RZ, RZ, R21, P2 ;  /* 0x000000ffff1a7224 */ /* 0x000fd000010e0615 */
.L_x_53:
        /* <DEDUP_REMOVED lines=34> */
.L_x_52:
[----:B------:R-:W-:-:S07]  /*0800*/  IMAD.MOV.U32 R33, RZ, RZ, R22 ;  /* 0x000000ffff217224 */ /* 0x000fce00078e0016 */
.L_x_51:
[----:B------:R-:W-:Y:S05]  /*0810*/  BSYNC.RECONVERGENT B1 ;  /* 0x0000000000017941 */ /* 0x000fea0003800200 */
.L_x_50:
        /* <DEDUP_REMOVED lines=61> */
.L_x_55:
[----:B------:R-:W-:Y:S05]  /*0bf0*/  BSYNC.RECONVERGENT B1 ;  /* 0x0000000000017941 */ /* 0x000fea0003800200 */
.L_x_54:
        /* <DEDUP_REMOVED lines=36> */
.L_x_57:
[----:B------:R-:W-:Y:S05]  /*0e40*/  BSYNC.RECONVERGENT B1 ;  /* 0x0000000000017941 */ /* 0x000fea0003800200 */
.L_x_56:
        /* <DEDUP_REMOVED lines=27> */
.L_x_49:
[----:B------:R-:W-:Y:S05]  /*1000*/  BSYNC.RECONVERGENT B0 ;  /* 0x0000000000007941 */ /* 0x000fea0003800200 */
.L_x_48:
        /* <DEDUP_REMOVED lines=19> */
.L_x_59:
        /* <DEDUP_REMOVED lines=14> */
.L_x_64:
        /* <DEDUP_REMOVED lines=24> */
[----:B-----5:R-:W-:-:S02]  /*13a0*/  IADD3 R0, PT, PT, R25, R0, R26 ;  /* 0x0000000019007210 */ /* 0x020fc40007ffe01a */
[----:B------:R-:W-:Y:S01]  /*13b0*/  LOP3.LUT R26, R11, 0xfffffff0, RZ, 0xc0, !PT ;  /* 0xfffffff00b1a7812 */ /* 0x000fe200078ec0ff */
[----:B------:R-:W-:-:S03]  /*13c0*/  IMAD.X R23, RZ, RZ, R23, P0 ;  /* 0x000000ffff177224 */ /* 0x000fc600000e0617 */
[----:B------:R-:W-:-:S04]  /*13d0*/  ISETP.NE.U32.AND P0, PT, R7, R26, PT ;  /* 0x0000001a0700720c */ /* 0x000fc80003f05070 */
[----:B------:R-:W-:Y:S02]  /*13e0*/  ISETP.NE.AND.EX P0, PT, R23, R28, PT, P0 ;  /* 0x0000001c1700720c */ /* 0x000fe40003f05300 */
[----:B--2---:R-:W-:-:S04]  /*13f0*/  IADD3 R0, PT, PT, R27, R2, R0 ;  /* 0x000000021b007210 */ /* 0x004fc80007ffe000 */
[----:B---3--:R-:W-:-:S04]  /*1400*/  IADD3 R0, PT, PT, R22, R35, R0 ;  /* 0x0000002316007210 */ /* 0x008fc80007ffe000 */
[----:B----4-:R-:W-:-:S04]  /*1410*/  IADD3 R33, PT, PT, R33, R24, R0 ;  /* 0x0000001821217210 */ /* 0x010fc80007ffe000 */
[----:B------:R-:W-:Y:S01]  /*1420*/  IADD3 R2, PT, PT, R32, R8, R33 ;  /* 0x0000000820027210 */ /* 0x000fe20007ffe021 */
[----:B------:R-:W-:Y:S06]  /*1430*/  @P0 BRA `(.L_x_64) ;  /* 0xfffffffc00780947 */ /* 0x000fec000383ffff */
[----:B------:R-:W-:Y:S05]  /*1440*/  BSYNC.RECONVERGENT B2 ;  /* 0x0000000000027941 */ /* 0x000fea0003800200 */
.L_x_63:
[----:B------:R-:W-:Y:S02]  /*1450*/  IMAD.MOV.U32 R7, RZ, RZ, R26 ;  /* 0x000000ffff077224 */ /* 0x000fe400078e001a */
[----:B------:R-:W-:-:S07]  /*1460*/  IMAD.MOV.U32 R35, RZ, RZ, R28 ;  /* 0x000000ffff237224 */ /* 0x000fce00078e001c */
.L_x_62:
[----:B------:R-:W-:Y:S05]  /*1470*/  BSYNC.RECONVERGENT B1 ;  /* 0x0000000000017941 */ /* 0x000fea0003800200 */
.L_x_61:
        /* <DEDUP_REMOVED lines=9> */
[----:B------:R-:W-:Y:S01]  /*1510*/  IADD3 R8, P0, PT, R18, R7, RZ ;  /* 0x0000000712087210 */ /* 0x000fe20007f1e0ff */
[----:B------:R-:W-:-:S03]  /*1520*/  VIADD R27, R7, 0x6 ;  /* 0x00000006071b7836 */ /* 0x000fc60000000000 */
[----:B------:R-:W-:Y:S01]  /*1530*/  IADD3 R0, P2, PT, R18, R11, RZ ;  /* 0x0000000b12007210 */ /* 0x000fe20007f5e0ff */
[----:B------:R-:W-:Y:S02]  /*1540*/  IMAD.X R21, R19, 0x1, R35, P0 ;  /* 0x0000000113157824 */ /* 0x000fe400000e0623 */
[C---:B------:R-:W-:Y:S02]  /*1550*/  VIADD R11, R7.reuse, 0x2 ;  /* 0x00000002070b7836 */ /* 0x040fe40000000000 */
[----:B------:R-:W-:Y:S01]  /*1560*/  IMAD.X R13, RZ, RZ, R19, P2 ;  /* 0x000000ffff0d7224 */ /* 0x000fe200010e0613 */
[----:B0-----:R-:W-:Y:S02]  /*1570*/  LEA R36, P0, R8, UR14, 0x2 ;  /* 0x0000000e08247c11 */ /* 0x001fe4000f8010ff */
[----:B------:R-:W-:Y:S02]  /*1580*/  LEA R34, P2, R0, UR14, 0x2 ;  /* 0x0000000e00227c11 */ /* 0x000fe4000f8410ff */
[----:B------:R-:W-:Y:S01]  /*1590*/  LEA.HI.X R37, R8, UR15, R21, 0x2, P0 ;  /* 0x0000000f08257c11 */ /* 0x000fe200080f1415 */
[C---:B------:R-:W-:Y:S01]  /*15a0*/  VIADD R21, R7.reuse, 0x3 ;  /* 0x0000000307157836 */ /* 0x040fe20000000000 */
[----:B------:R-:W-:Y:S01]  /*15b0*/  IADD3 R8, P0, PT, R18, R11, RZ ;  /* 0x0000000b12087210 */ /* 0x000fe20007f1e0ff */
[C---:B------:R-:W-:Y:S01]  /*15c0*/  VIADD R11, R7.reuse, 0x4 ;  /* 0x00000004070b7836 */ /* 0x040fe20000000000 */
[----:B------:R-:W-:Y:S01]  /*15d0*/  LEA.HI.X R35, R0, UR15, R13, 0x2, P2 ;  /* 0x0000000f00237c11 */ /* 0x000fe200090f140d */
[----:B------:R-:W-:Y:S01]  /*15e0*/  VIADD R13, R7, 0x5 ;  /* 0x00000005070d7836 */ /* 0x000fe20000000000 */
[----:B------:R-:W-:Y:S01]  /*15f0*/  IADD3 R21, P2, PT, R18, R21, RZ ;  /* 0x0000001512157210 */ /* 0x000fe20007f5e0ff */
[--C-:B------:R-:W-:Y:S01]  /*1600*/  IMAD.X R23, RZ, RZ, R19.reuse, P0 ;  /* 0x000000ffff177224 */ /* 0x100fe200000e0613 */
[----:B------:R-:W-:Y:S01]  /*1610*/  LEA R10, P0, R8, UR14, 0x2 ;  /* 0x0000000e080a7c11 */ /* 0x000fe2000f8010ff */
[----:B------:R-:W2:Y:S01]  /*1620*/  LDG.E R37, desc[UR12][R36.64] ;  /* 0x0000000c24257981 */ /* 0x000ea2000c1e1900 */
[----:B------:R-:W-:Y:S01]  /*1630*/  IADD3 R0, P3, PT, R18, R11, RZ ;  /* 0x0000000b12007210 */ /* 0x000fe20007f7e0ff */
[----:B------:R-:W-:Y:S01]  /*1640*/  IMAD.X R22, RZ, RZ, R19, P2 ;  /* 0x000000ffff167224 */ /* 0x000fe200010e0613 */
[----:B------:R-:W-:Y:S01]  /*1650*/  LEA.HI.X R11, R8, UR15, R23, 0x2, P0 ;  /* 0x0000000f080b7c11 */ /* 0x000fe200080f1417 */
[----:B------:R0:W2:Y:S01]  /*1660*/  LDG.E R34, desc[UR12][R34.64] ;  /* 0x0000000c22227981 */ /* 0x0000a2000c1e1900 */
[----:B------:R-:W-:Y:S01]  /*1670*/  IADD3 R8, P4, PT, R18, R13, RZ ;  /* 0x0000000d12087210 */ /* 0x000fe20007f9e0ff */
[--C-:B------:R-:W-:Y:S01]  /*1680*/  IMAD.X R23, RZ, RZ, R19.reuse, P3 ;  /* 0x000000ffff177224 */ /* 0x100fe200018e0613 */
[----:B------:R-:W-:Y:S01]  /*1690*/  LEA R20, P2, R21, UR14, 0x2 ;  /* 0x0000000e15147c11 */ /* 0x000fe2000f8410ff */
[----:B------:R-:W-:Y:S01]  /*16a0*/  VIADD R13, R7, 0x7 ;  /* 0x00000007070d7836 */ /* 0x000fe20000000000 */
[----:B------:R-:W3:Y:S01]  /*16b0*/  LDG.E R10, desc[UR12][R10.64] ;  /* 0x0000000c0a0a7981 */ /* 0x000ee2000c1e1900 */
[----:B------:R-:W-:Y:S01]  /*16c0*/  IMAD.X R25, RZ, RZ, R19, P4 ;  /* 0x000000ffff197224 */ /* 0x000fe200020e0613 */
[----:B------:R-:W-:-:S02]  /*16d0*/  LEA.HI.X R21, R21, UR15, R22, 0x2, P2 ;  /* 0x0000000f15157c11 */ /* 0x000fc400090f1416 */
[----:B------:R-:W-:Y:S02]  /*16e0*/  LEA R22, P0, R0, UR14, 0x2 ;  /* 0x0000000e00167c11 */ /* 0x000fe4000f8010ff */
[----:B------:R-:W-:Y:S01]  /*16f0*/  LEA R24, P2, R8, UR14, 0x2 ;  /* 0x0000000e08187c11 */ /* 0x000fe2000f8410ff */
[----:B------:R-:W3:Y:S01]  /*1700*/  LDG.E R20, desc[UR12][R20.64] ;  /* 0x0000000c14147981 */ /* 0x000ee2000c1e1900 */
[----:B------:R-:W-:Y:S02]  /*1710*/  LEA.HI.X R23, R0, UR15, R23, 0x2, P0 ;  /* 0x0000000f00177c11 */ /* 0x000fe400080f1417 */
[----:B------:R-:W-:Y:S02]  /*1720*/  LEA.HI.X R25, R8, UR15, R25, 0x2, P2 ;  /* 0x0000000f08197c11 */ /* 0x000fe400090f1419 */
[C---:B------:R-:W-:Y:S01]  /*1730*/  IADD3 R0, P0, PT, R18.reuse, R27, RZ ;  /* 0x0000001b12007210 */ /* 0x040fe20007f1e0ff */
[----:B------:R-:W4:Y:S01]  /*1740*/  LDG.E R22, desc[UR12][R22.64] ;  /* 0x0000000c16167981 */ /* 0x000f22000c1e1900 */
[----:B------:R-:W-:-:S03]  /*1750*/  IADD3 R8, P2, PT, R18, R13, RZ ;  /* 0x0000000d12087210 */ /* 0x000fc60007f5e0ff */
[--C-:B------:R-:W-:Y:S01]  /*1760*/  IMAD.X R27, RZ, RZ, R19.reuse, P0 ;  /* 0x000000ffff1b7224 */ /* 0x100fe200000e0613 */
[----:B------:R-:W-:Y:S01]  /*1770*/  LEA R26, P0, R0, UR14, 0x2 ;  /* 0x0000000e001a7c11 */ /* 0x000fe2000f8010ff */
[----:B------:R-:W-:Y:S01]  /*1780*/  IMAD.X R13, RZ, RZ, R19, P2 ;  /* 0x000000ffff0d7224 */ /* 0x000fe200010e0613 */
[----:B------:R-:W-:Y:S01]  /*1790*/  LEA R32, P2, R8, UR14, 0x2 ;  /* 0x0000000e08207c11 */ /* 0x000fe2000f8410ff */
[----:B------:R-:W4:Y:S01]  /*17a0*/  LDG.E R24, desc[UR12][R24.64] ;  /* 0x0000000c18187981 */ /* 0x000f22000c1e1900 */
[----:B------:R-:W-:Y:S02]  /*17b0*/  LEA.HI.X R27, R0, UR15, R27, 0x2, P0 ;  /* 0x0000000f001b7c11 */ /* 0x000fe400080f141b */
[----:B------:R-:W-:-:S03]  /*17c0*/  LEA.HI.X R33, R8, UR15, R13, 0x2, P2 ;  /* 0x0000000f08217c11 */ /* 0x000fc600090f140d */
        /* <DEDUP_REMOVED lines=8> */
.L_x_66:
[----:B------:R-:W-:Y:S05]  /*1850*/  BSYNC.RECONVERGENT B1 ;  /* 0x0000000000017941 */ /* 0x000fea0003800200 */
.L_x_65:
        /* <DEDUP_REMOVED lines=20> */
[----:B0-----:R-:W-:Y:S02]  /*19a0*/  LEA R8, P1, R9, UR14, 0x2 ;  /* 0x0000000e09087c11 */ /* 0x001fe4000f8210ff */
        /* <DEDUP_REMOVED lines=15> */
.L_x_68:
[----:B------:R-:W-:Y:S05]  /*1aa0*/  BSYNC.RECONVERGENT B1 ;  /* 0x0000000000017941 */ /* 0x000fea0003800200 */
.L_x_67:
        /* <DEDUP_REMOVED lines=27> */
.L_x_60:
[----:B------:R-:W-:Y:S05]  /*1c60*/  BSYNC.RECONVERGENT B0 ;  /* 0x0000000000007941 */ /* 0x000fea0003800200 */
.L_x_58:
        /* <DEDUP_REMOVED lines=8> */
.L_x_47:
[----:B------:R-:W0:Y:S01]  /*1cf0*/  S2R R6, SR_TID.X ;  /* 0x0000000000067919 */ /* 0x000e220000002100 */
[----:B------:R-:W1:Y:S01]  /*1d00*/  S2UR UR8, SR_CgaCtaId ;  /* 0x00000000000879c3 */ /* 0x000e620000008800 */
[----:B------:R-:W-:Y:S02]  /*1d10*/  UMOV UR7, 0x400 ;  /* 0x0000040000077882 */ /* 0x000fe40000000000 */
[----:B-1----:R-:W-:-:S06]  /*1d20*/  ULEA UR7, UR8, UR7, 0x18 ;  /* 0x0000000708077291 */ /* 0x002fcc000f8ec0ff */
[C---:B0-----:R-:W-:Y:S02]  /*1d30*/  LEA R0, R6.reuse, UR7, 0x2 ;  /* 0x0000000706007c11 */ /* 0x041fe4000f8e10ff */
[C---:B------:R-:W-:Y:S02]  /*1d40*/  ISETP.GT.U32.AND P0, PT, R6.reuse, 0xff, PT ;  /* 0x000000ff0600780c */ /* 0x040fe40003f04070 */
[----:B------:R-:W-:Y:S01]  /*1d50*/  ISETP.GT.U32.AND P1, PT, R6, 0x7f, PT ;  /* 0x0000007f0600780c */ /* 0x000fe20003f24070 */
[----:B------:R-:W-:Y:S04]  /*1d60*/  STS [R0], R31 ;  /* 0x0000001f00007388 */ /* 0x000fe80000000800 */
[----:B------:R-:W-:Y:S01]  /*1d70*/  STS [R0+0x400], R2 ;  /* 0x0004000200007388 */ /* 0x000fe20000000800 */
[----:B------:R-:W-:Y:S06]  /*1d80*/  BAR.SYNC.DEFER_BLOCKING 0x0 ;  /* 0x0000000000007b1d */ /* 0x000fec0000010000 */
[----:B------:R-:W-:Y:S04]  /*1d90*/  @!P0 LDS R3, [R0+0x400] ;  /* 0x0004000000038984 */ /* 0x000fe80000000800 */
[----:B------:R-:W0:Y:S02]  /*1da0*/  @!P0 LDS R4, [R0] ;  /* 0x0000000000048984 */ /* 0x000e240000000800 */
[----:B0-----:R-:W-:-:S05]  /*1db0*/  @!P0 IMAD.IADD R3, R3, 0x1, R4 ;  /* 0x0000000103038824 */ /* 0x001fca00078e0204 */
[----:B------:R-:W-:Y:S01]  /*1dc0*/  @!P0 STS [R0], R3 ;  /* 0x0000000300008388 */ /* 0x000fe20000000800 */
[----:B------:R-:W-:Y:S01]  /*1dd0*/  BAR.SYNC.DEFER_BLOCKING 0x0 ;  /* 0x0000000000007b1d */ /* 0x000fe20000010000 */
[----:B------:R-:W-:-:S05]  /*1de0*/  ISETP.GT.U32.AND P0, PT, R6, 0x3f, PT ;  /* 0x0000003f0600780c */ /* 0x000fca0003f04070 */
        /* <DEDUP_REMOVED lines=35> */
[----:B------:R-:W-:-:S05]  /*2020*/  ISETP.NE.AND P0, PT, R6, RZ, PT ;  /* 0x000000ff0600720c */ /* 0x000fca0003f05270 */
[----:B------:R-:W-:Y:S04]  /*2030*/  @!P1 LDS R2, [R0+0x8] ;  /* 0x0000080000029984 */ /* 0x000fe80000000800 */
[----:B------:R-:W0:Y:S02]  /*2040*/  @!P1 LDS R5, [R0] ;  /* 0x0000000000059984 */ /* 0x000e240000000800 */
[----:B0-----:R-:W-:-:S05]  /*2050*/  @!P1 IMAD.IADD R5, R2, 0x1, R5 ;  /* 0x0000000102059824 */ /* 0x001fca00078e0205 */
[----:B------:R-:W-:Y:S01]  /*2060*/  @!P1 STS [R0], R5 ;  /* 0x0000000500009388 */ /* 0x000fe20000000800 */
[----:B------:R-:W-:Y:S06]  /*2070*/  BAR.SYNC.DEFER_BLOCKING 0x0 ;  /* 0x0000000000007b1d */ /* 0x000fec0000010000 */
[----:B------:R-:W-:Y:S04]  /*2080*/  @!P0 LDS R2, [UR7+0x4] ;  /* 0x00000407ff028984 */ /* 0x000fe80008000800 */
[----:B------:R-:W0:Y:S02]  /*2090*/  @!P0 LDS R7, [R0] ;  /* 0x0000000000078984 */ /* 0x000e240000000800 */
[----:B0-----:R-:W-:-:S05]  /*20a0*/  @!P0 IMAD.IADD R7, R2, 0x1, R7 ;  /* 0x0000000102078824 */ /* 0x001fca00078e0207 */
[----:B------:R0:W-:Y:S01]  /*20b0*/  @!P0 STS [R0], R7 ;  /* 0x0000000700008388 */ /* 0x0001e20000000800 */
[----:B------:R-:W-:Y:S06]  /*20c0*/  BAR.SYNC.DEFER_BLOCKING 0x0 ;  /* 0x0000000000007b1d */ /* 0x000fec0000010000 */
[----:B------:R-:W-:Y:S05]  /*20d0*/  @P0 EXIT ;  /* 0x000000000000094d */ /* 0x000fea0003800000 */
[----:B------:R-:W1:Y:S01]  /*20e0*/  LDS R5, [UR7] ;  /* 0x00000007ff057984 */ /* 0x000e620008000800 */
[----:B------:R-:W1:Y:S03]  /*20f0*/  LDC.64 R2, c[0x0][0x390] ;  /* 0x0000e400ff027b82 */ /* 0x000e660000000a00 */
[----:B-1----:R-:W-:Y:S01]  /*2100*/  REDG.E.ADD.STRONG.GPU desc[UR12][R2.64], R5 ;  /* 0x000000050200798e */ /* 0x002fe2000c12e10c */
[----:B------:R-:W-:Y:S05]  /*2110*/  EXIT ;  /* 0x000000000000794d */ /* 0x000fea0003800000 */
.L_x_70:
        /* <DEDUP_REMOVED lines=14> */
.L_x_75:


//--------------------- .text._Z8kernel_1PiiS_    --------------------------
	.section	.text._Z8kernel_1PiiS_,"ax",@progbits
	.align	128
        .global         _Z8kernel_1PiiS_
        .type           _Z8kernel_1PiiS_,@function
        .size           _Z8kernel_1PiiS_,(.L_x_76 - _Z8kernel_1PiiS_)
        .other          _Z8kernel_1PiiS_,@"STO_CUDA_ENTRY STV_DEFAULT"
_Z8kernel_1PiiS_:
.text._Z8kernel_1PiiS_:
[----:B------:R-:W-:Y:S01]  /*0000*/  LDC R1, c[0x0][0x37c] ;  /* 0x0000df00ff017b82 */ /* 0x000fe20000000800 */
[----:B------:R-:W0:Y:S07]  /*0010*/  S2R R0, SR_TID.X ;  /* 0x0000000000007919 */ /* 0x000e2e0000002100 */
[----:B------:R-:W1:Y:S01]  /*0020*/  S2UR UR4, SR_CTAID.X ;  /* 0x00000000000479c3 */ /* 0x000e620000002500 */
[----:B------:R-:W2:Y:S01]  /*0030*/  LDCU UR5, c[0x0][0x388] ;  /* 0x00007100ff0577ac */ /* 0x000ea20008000800 */
[----:B------:R-:W-:Y:S01]  /*0040*/  IMAD.MOV.U32 R7, RZ, RZ, RZ ;  /* 0x000000ffff077224 */ /* 0x000fe200078e00ff */
[----:B------:R-:W3:Y:S05]  /*0050*/  LDCU.64 UR6, c[0x0][0x358] ;  /* 0x00006b00ff0677ac */ /* 0x000eea0008000a00 */
[----:B------:R-:W1:Y:S08]  /*0060*/  LDC R3, c[0x0][0x360] ;  /* 0x0000d800ff037b82 */ /* 0x000e700000000800 */
[----:B------:R-:W4:Y:S01]  /*0070*/  LDC.64 R4, c[0x0][0x380] ;  /* 0x0000e000ff047b82 */ /* 0x000f220000000a00 */
[----:B-1----:R-:W-:-:S04]  /*0080*/  IMAD R3, R3, UR4, RZ ;  /* 0x0000000403037c24 */ /* 0x002fc8000f8e02ff */
[----:B0-----:R-:W-:-:S04]  /*0090*/  IMAD R3, R3, 0x2, R0 ;  /* 0x0000000203037824 */ /* 0x001fc800078e0200 */
[C---:B------:R-:W-:Y:S01]  /*00a0*/  VIADD R2, R3.reuse, 0x100 ;  /* 0x0000010003027836 */ /* 0x040fe20000000000 */
[C---:B--2---:R-:W-:Y:S01]  /*00b0*/  ISETP.GE.AND P0, PT, R3.reuse, UR5, PT ;  /* 0x0000000503007c0c */ /* 0x044fe2000bf06270 */
[----:B----4-:R-:W-:-:S03]  /*00c0*/  IMAD.WIDE R4, R3, 0x4, R4 ;  /* 0x0000000403047825 */ /* 0x010fc600078e0204 */
[----:B------:R-:W-:Y:S01]  /*00d0*/  ISETP.GE.AND P1, PT, R2, UR5, PT ;  /* 0x0000000502007c0c */ /* 0x000fe2000bf26270 */
[----:B------:R-:W-:-:S08]  /*00e0*/  IMAD.MOV.U32 R3, RZ, RZ, RZ ;  /* 0x000000ffff037224 */ /* 0x000fd000078e00ff */
[----:B---3--:R-:W2:Y:S04]  /*00f0*/  @!P0 LDG.E R3, desc[UR6][R4.64] ;  /* 0x0000000604038981 */ /* 0x008ea8000c1e1900 */
[----:B------:R-:W3:Y:S01]  /*0100*/  @!P1 LDG.E R7, desc[UR6][R4.64+0x400] ;  /* 0x0004000604079981 */ /* 0x000ee2000c1e1900 */
[----:B------:R-:W0:Y:S01]  /*0110*/  S2UR UR5, SR_CgaCtaId ;  /* 0x00000000000579c3 */ /* 0x000e220000008800 */
[----:B------:R-:W-:Y:S01]  /*0120*/  UMOV UR4, 0x400 ;  /* 0x0000040000047882 */ /* 0x000fe20000000000 */
[C---:B------:R-:W-:Y:S02]  /*0130*/  ISETP.GT.U32.AND P0, PT, R0.reuse, 0xff, PT ;  /* 0x000000ff0000780c */ /* 0x040fe40003f04070 */
[----:B------:R-:W-:Y:S01]  /*0140*/  ISETP.GT.U32.AND P1, PT, R0, 0x7f, PT ;  /* 0x0000007f0000780c */ /* 0x000fe20003f24070 */
[----:B0-----:R-:W-:-:S06]  /*0150*/  ULEA UR4, UR5, UR4, 0x18 ;  /* 0x0000000405047291 */ /* 0x001fcc000f8ec0ff */
[----:B------:R-:W-:-:S05]  /*0160*/  LEA R2, R0, UR4, 0x2 ;  /* 0x0000000400027c11 */ /* 0x000fca000f8e10ff */
[----:B--2---:R-:W-:Y:S04]  /*0170*/  STS [R2], R3 ;  /* 0x0000000302007388 */ /* 0x004fe80000000800 */
[----:B---3--:R-:W-:Y:S01]  /*0180*/  STS [R2+0x400], R7 ;  /* 0x0004000702007388 */ /* 0x008fe20000000800 */
[----:B------:R-:W-:Y:S06]  /*0190*/  BAR.SYNC.DEFER_BLOCKING 0x0 ;  /* 0x0000000000007b1d */ /* 0x000fec0000010000 */
[----:B------:R-:W-:Y:S04]  /*01a0*/  @!P0 LDS R6, [R2+0x400] ;  /* 0x0004000002068984 */ /* 0x000fe80000000800 */
[----:B------:R-:W0:Y:S02]  /*01b0*/  @!P0 LDS R9, [R2] ;  /* 0x0000000002098984 */ /* 0x000e240000000800 */
[----:B0-----:R-:W-:-:S05]  /*01c0*/  @!P0 IADD3 R9, PT, PT, R6, R9, RZ ;  /* 0x0000000906098210 */ /* 0x001fca0007ffe0ff */
        /* <DEDUP_REMOVED lines=41> */
[----:B0-----:R-:W-:-:S05]  /*0460*/  @!P1 IADD3 R5, PT, PT, R4, R5, RZ ;  /* 0x0000000504059210 */ /* 0x001fca0007ffe0ff */
        /* <DEDUP_REMOVED lines=9> */
[----:B0-----:R-:W1:Y:S03]  /*0500*/  LDC.64 R2, c[0x0][0x390] ;  /* 0x0000e400ff027b82 */ /* 0x001e660000000a00 */
[----:B-1----:R-:W-:Y:S01]  /*0510*/  REDG.E.ADD.STRONG.GPU desc[UR6][R2.64], R5 ;  /* 0x000000050200798e */ /* 0x002fe2000c12e106 */
[----:B------:R-:W-:Y:S05]  /*0520*/  EXIT ;  /* 0x000000000000794d */ /* 0x000fea0003800000 */
.L_x_71:
        /* <DEDUP_REMOVED lines=13> */
.L_x_76:


//--------------------- .text._Z8kernel_0PiiS_    --------------------------
	.section	.text._Z8kernel_0PiiS_,"ax",@progbits
	.align	128
        .global         _Z8kernel_0PiiS_
        .type           _Z8kernel_0PiiS_,@function
        .size           _Z8kernel_0PiiS_,(.L_x_77 - _Z8kernel_0PiiS_)
        .other          _Z8kernel_0PiiS_,@"STO_CUDA_ENTRY STV_DEFAULT"
_Z8kernel_0PiiS_:
.text._Z8kernel_0PiiS_:
[----:B------:R-:W-:Y:S01]  /*0000*/  LDC R1, c[0x0][0x37c] ;  /* 0x0000df00ff017b82 */ /* 0x000fe20000000800 */
[----:B------:R-:W0:Y:S07]  /*0010*/  S2R R6, SR_TID.X ;  /* 0x0000000000067919 */ /* 0x000e2e0000002100 */
[----:B------:R-:W0:Y:S01]  /*0020*/  S2UR UR4, SR_CTAID.X ;  /* 0x00000000000479c3 */ /* 0x000e220000002500 */
[----:B------:R-:W1:Y:S01]  /*0030*/  LDCU UR5, c[0x0][0x388] ;  /* 0x00007100ff0577ac */ /* 0x000e620008000800 */
[----:B------:R-:W-:Y:S01]  /*0040*/  IMAD.MOV.U32 R0, RZ, RZ, RZ ;  /* 0x000000ffff007224 */ /* 0x000fe200078e00ff */
[----:B------:R-:W2:Y:S05]  /*0050*/  LDCU.64 UR6, c[0x0][0x358] ;  /* 0x00006b00ff0677ac */ /* 0x000eaa0008000a00 */
[----:B------:R-:W0:Y:S02]  /*0060*/  LDC R5, c[0x0][0x360] ;  /* 0x0000d800ff057b82 */ /* 0x000e240000000800 */
[----:B0-----:R-:W-:-:S05]  /*0070*/  IMAD R5, R5, UR4, R6 ;  /* 0x0000000405057c24 */ /* 0x001fca000f8e0206 */
[----:B-1----:R-:W-:-:S13]  /*0080*/  ISETP.GE.AND P0, PT, R5, UR5, PT ;  /* 0x0000000505007c0c */ /* 0x002fda000bf06270 */
[----:B------:R-:W0:Y:S02]  /*0090*/  @!P0 LDC.64 R2, c[0x0][0x380] ;  /* 0x0000e000ff028b82 */ /* 0x000e240000000a00 */
[----:B0-----:R-:W-:-:S05]  /*00a0*/  @!P0 IMAD.WIDE R2, R5, 0x4, R2 ;  /* 0x0000000405028825 */ /* 0x001fca00078e0202 */
[----:B--2---:R-:W2:Y:S01]  /*00b0*/  @!P0 LDG.E R0, desc[UR6][R2.64] ;  /* 0x0000000602008981 */ /* 0x004ea2000c1e1900 */
[----:B------:R-:W0:Y:S01]  /*00c0*/  S2UR UR5, SR_CgaCtaId ;  /* 0x00000000000579c3 */ /* 0x000e220000008800 */
[----:B------:R-:W-:Y:S01]  /*00d0*/  UMOV UR4, 0x400 ;  /* 0x0000040000047882 */ /* 0x000fe20000000000 */
[C---:B------:R-:W-:Y:S02]  /*00e0*/  ISETP.GT.U32.AND P1, PT, R6.reuse, 0x7f, PT ;  /* 0x0000007f0600780c */ /* 0x040fe40003f24070 */
[----:B------:R-:W-:Y:S01]  /*00f0*/  ISETP.GT.U32.AND P0, PT, R6, 0x3f, PT ;  /* 0x0000003f0600780c */ /* 0x000fe20003f04070 */
[----:B0-----:R-:W-:-:S06]  /*0100*/  ULEA UR4, UR5, UR4, 0x18 ;  /* 0x0000000405047291 */ /* 0x001fcc000f8ec0ff */
[----:B------:R-:W-:-:S05]  /*0110*/  LEA R5, R6, UR4, 0x2 ;  /* 0x0000000406057c11 */ /* 0x000fca000f8e10ff */
[----:B--2---:R-:W-:Y:S01]  /*0120*/  STS [R5], R0 ;  /* 0x0000000005007388 */ /* 0x004fe20000000800 */
        /* <DEDUP_REMOVED lines=48> */
[----:B0-----:R-:W0:Y:S01]  /*0430*/  LDS R5, [UR4] ;  /* 0x00000004ff057984 */ /* 0x001e220008000800 */
[----:B------:R-:W0:Y:S03]  /*0440*/  LDC.64 R2, c[0x0][0x390] ;  /* 0x0000e400ff027b82 */ /* 0x000e260000000a00 */
[----:B0-----:R-:W-:Y:S01]  /*0450*/  REDG.E.ADD.STRONG.GPU desc[UR6][R2.64], R5 ;  /* 0x000000050200798e */ /* 0x001fe2000c12e106 */
[----:B------:R-:W-:Y:S05]  /*0460*/  EXIT ;  /* 0x000000000000794d */ /* 0x000fea0003800000 */
.L_x_72:
        /* <DEDUP_REMOVED lines=9> */
.L_x_77:


//--------------------- .nv.shared._Z8kernel_4PiiS_i --------------------------
	.section	.nv.shared._Z8kernel_4PiiS_i,"aw",@nobits
	.sectionflags	@""
	.align	4
.nv.shared._Z8kernel_4PiiS_i:
	.zero		1056


//--------------------- .nv.shared.reserved.0     --------------------------
	.section	.nv.shared.reserved.0,"aw",@nobits
	.weak		__nv_reservedSMEM_offset_0_alias
	.size		__nv_reservedSMEM_offset_0_alias, 0, 64
	.other		__nv_reservedSMEM_offset_0_alias,@"STO_CUDA_RESERVED_SHARED STV_DEFAULT"
__nv_reservedSMEM_offset_0_alias:
	.zero		0
	.zero		64


//--------------------- .nv.shared._Z8kernel_3PiiS_i --------------------------
	.section	.nv.shared._Z8kernel_3PiiS_i,"aw",@nobits
	.sectionflags	@""
	.align	4
.nv.shared._Z8kernel_3PiiS_i:
	.zero		1056


//--------------------- .nv.shared._Z8kernel_2PiiS_i --------------------------
	.section	.nv.shared._Z8kernel_2PiiS_i,"aw",@nobits
	.sectionflags	@""
	.align	4
.nv.shared._Z8kernel_2PiiS_i:
	.zero		3072


//--------------------- .nv.shared._Z8kernel_1PiiS_ --------------------------
	.section	.nv.shared._Z8kernel_1PiiS_,"aw",@nobits
	.sectionflags	@""
	.align	4
.nv.shared._Z8kernel_1PiiS_:
	.zero		3072


//--------------------- .nv.shared._Z8kernel_0PiiS_ --------------------------
	.section	.nv.shared._Z8kernel_0PiiS_,"aw",@nobits
	.sectionflags	@""
	.align	4
.nv.shared._Z8kernel_0PiiS_:
	.zero		2048


//--------------------- .nv.constant0._Z8kernel_4PiiS_i --------------------------
	.section	.nv.constant0._Z8kernel_4PiiS_i,"a",@progbits
	.sectionflags	@""
	.align	4
.nv.constant0._Z8kernel_4PiiS_i:
	.zero		924


//--------------------- .nv.constant0._Z8kernel_3PiiS_i --------------------------
	.section	.nv.constant0._Z8kernel_3PiiS_i,"a",@progbits
	.sectionflags	@""
	.align	4
.nv.constant0._Z8kernel_3PiiS_i:
	.zero		924


//--------------------- .nv.constant0._Z8kernel_2PiiS_i --------------------------
	.section	.nv.constant0._Z8kernel_2PiiS_i,"a",@progbits
	.sectionflags	@""
	.align	4
.nv.constant0._Z8kernel_2PiiS_i:
	.zero		924


//--------------------- .nv.constant0._Z8kernel_1PiiS_ --------------------------
	.section	.nv.constant0._Z8kernel_1PiiS_,"a",@progbits
	.sectionflags	@""
	.align	4
.nv.constant0._Z8kernel_1PiiS_:
	.zero		920


//--------------------- .nv.constant0._Z8kernel_0PiiS_ --------------------------
	.section	.nv.constant0._Z8kernel_0PiiS_,"a",@progbits
	.sectionflags	@""
	.align	4
.nv.constant0._Z8kernel_0PiiS_:
	.zero		920


//--------------------- SYMBOLS --------------------------

	.type		.nv.reservedSmem.offset0,@object
	.size		.nv.reservedSmem.offset0,0x4
	.type		.nv.reservedSmem.cap,@object
	.size		.nv.reservedSmem.cap,0x4
